	.target	sm_100a

	.elftype	@"ET_EXEC"


//--------------------- .note.nv.tkinfo           --------------------------
	.section	.note.nv.tkinfo,"",@"SHT_NOTE"
	.sectionflags	@"SHF_NOTE_NV_TKINFO"
	.tkinfo
        /*0018*/ 	.word	0x00000002
        /*0030*/ 	.string	""
        /*0030*/ 	.string	"ptxas"
        /*0030*/ 	.string	"Cuda compilation tools, release 13.0, V13.0.88"
        /*0030*/ 	.string	"Build cuda_13.0.r13.0/compiler.36424714_0"
        /*0030*/ 	.string	"-arch sm_100a -m 64 "



//--------------------- .note.nv.cuinfo           --------------------------
	.section	.note.nv.cuinfo,"",@"SHT_NOTE"
	.sectionflags	@"SHF_NOTE_NV_CUINFO"
        /*0018*/ 	.short	0x0002
        /*001a*/ 	.short	0x0064
        /*001c*/ 	.short	0x0082
	.zero		2


//--------------------- .nv.info                  --------------------------
	.section	.nv.info,"",@"SHT_CUDA_INFO"
	.align	4


	//----- nvinfo : EIATTR_REGCOUNT
	.align		4
        /*0000*/ 	.byte	0x04, 0x2f
        /*0002*/ 	.short	(.L_19 - .L_18)
	.align		4
.L_18:
        /*0004*/ 	.word	index@(_ZN7cutlass13device_kernelINS_4gemm6kernel13GemmUniversalIN4cute5tupleIJiiiiEEENS1_10collective13CollectiveMmaINS1_35MainloopSm100TmaUmmaWarpSpecializedILi72ELi2ELi4ENS5_IJNS4_1CILi2EEENSA_ILi1EEESC_EEEEENS5_IJNSA_ILi128EEENSA_ILi64EEENSA_ILi32EEEEEEaNS5_IJlSC_lEEEaSJ_NS4_8TiledMMAINS4_8MMA_AtomIJNS4_21SM100_MMA_S8_2x1SM_SSIaaiLi128ELi64ELNS4_4UMMA5MajorE0ELSO_0ELNSN_8SaturateE0EEEEEENS4_6LayoutINS5_IJSC_SC_SC_EEENS5_IJNSA_ILi0EEESU_SU_EEEEENS5_IJNS4_10UnderscoreESX_SX_EEEEENS4_18SM100_TMA_2SM_LOADENS4_14ComposedLayoutINS4_7SwizzleILi1ELi4ELi3EEENS4_18smem_ptr_flag_bitsILi8EEENSS_INS5_IJNSA_ILi8EEESH_EEENS5_IJSH_SC_EEEEEEEvNS4_8identityES10_S1A_vS1B_EENS_8epilogue10collective18CollectiveEpilogueINS1D_23Sm100TmaWarpSpecializedILi1ELi1ELi32ELb0ELb0EEEJNS5_IJSG_SG_SH_EEENS5_IJNSS_ISG_SC_EES1J_EEEaSJ_aSJ_NS1D_6fusion15FusionCallbacksIS1H_NS1L_17LinearCombinationIaiaiLNS_15FloatRoundStyleE2EEES1I_S1K_JEEENS4_5SM1004TMEM4LOAD26SM100_TMEM_LOAD_32dp32b32xENS4_13SM90_TMA_LOADENS11_INS12_ILi2ELi4ELi3EEES15_NSS_INS5_IJS16_SG_EEENS5_IJSG_SC_EEEEEEENS4_39AutoVectorizingCopyWithAssumedAlignmentILi128EEENS4_14SM90_TMA_STOREES20_S22_S22_EEEvvEEEEvNT_6ParamsE)
        /*0008*/ 	.word	0x0000007b


	//----- nvinfo : EIATTR_FRAME_SIZE
	.align		4
.L_19:
        /*000c*/ 	.byte	0x04, 0x11
        /*000e*/ 	.short	(.L_21 - .L_20)
	.align		4
.L_20:
        /*0010*/ 	.word	index@($__internal_2_$__cuda_sm10x_tcgen05_guardrail_trap_unallocated_columns_being_dealloced)
        /*0014*/ 	.word	0x00000000


	//----- nvinfo : EIATTR_FRAME_SIZE
	.align		4
.L_21:
        /*0018*/ 	.byte	0x04, 0x11
        /*001a*/ 	.short	(.L_23 - .L_22)
	.align		4
.L_22:
        /*001c*/ 	.word	index@($__internal_1_$__cuda_sm10x_tcgen05_guardrail_trap_phase_invalid_during_alloc)
        /*0020*/ 	.word	0x00000000


	//----- nvinfo : EIATTR_FRAME_SIZE
	.align		4
.L_23:
        /*0024*/ 	.byte	0x04, 0x11
        /*0026*/ 	.short	(.L_25 - .L_24)
	.align		4
.L_24:
        /*0028*/ 	.word	index@($__internal_0_$__cuda_sm10x_tcgen05_guardrail_trap_col_being_dealloced_not_returned_by_alloc)
        /*002c*/ 	.word	0x00000000


	//----- nvinfo : EIATTR_FRAME_SIZE
	.align		4
.L_25:
        /*0030*/ 	.byte	0x04, 0x11
        /*0032*/ 	.short	(.L_27 - .L_26)
	.align		4
.L_26:
        /*0034*/ 	.word	index@(_ZN7cutlass13device_kernelINS_4gemm6kernel13GemmUniversalIN4cute5tupleIJiiiiEEENS1_10collective13CollectiveMmaINS1_35MainloopSm100TmaUmmaWarpSpecializedILi72ELi2ELi4ENS5_IJNS4_1CILi2EEENSA_ILi1EEESC_EEEEENS5_IJNSA_ILi128EEENSA_ILi64EEENSA_ILi32EEEEEEaNS5_IJlSC_lEEEaSJ_NS4_8TiledMMAINS4_8MMA_AtomIJNS4_21SM100_MMA_S8_2x1SM_SSIaaiLi128ELi64ELNS4_4UMMA5MajorE0ELSO_0ELNSN_8SaturateE0EEEEEENS4_6LayoutINS5_IJSC_SC_SC_EEENS5_IJNSA_ILi0EEESU_SU_EEEEENS5_IJNS4_10UnderscoreESX_SX_EEEEENS4_18SM100_TMA_2SM_LOADENS4_14ComposedLayoutINS4_7SwizzleILi1ELi4ELi3EEENS4_18smem_ptr_flag_bitsILi8EEENSS_INS5_IJNSA_ILi8EEESH_EEENS5_IJSH_SC_EEEEEEEvNS4_8identityES10_S1A_vS1B_EENS_8epilogue10collective18CollectiveEpilogueINS1D_23Sm100TmaWarpSpecializedILi1ELi1ELi32ELb0ELb0EEEJNS5_IJSG_SG_SH_EEENS5_IJNSS_ISG_SC_EES1J_EEEaSJ_aSJ_NS1D_6fusion15FusionCallbacksIS1H_NS1L_17LinearCombinationIaiaiLNS_15FloatRoundStyleE2EEES1I_S1K_JEEENS4_5SM1004TMEM4LOAD26SM100_TMEM_LOAD_32dp32b32xENS4_13SM90_TMA_LOADENS11_INS12_ILi2ELi4ELi3EEES15_NSS_INS5_IJS16_SG_EEENS5_IJSG_SC_EEEEEEENS4_39AutoVectorizingCopyWithAssumedAlignmentILi128EEENS4_14SM90_TMA_STOREES20_S22_S22_EEEvvEEEEvNT_6ParamsE)
        /*0038*/ 	.word	0x00000000


	//----- nvinfo : EIATTR_MIN_STACK_SIZE
	.align		4
.L_27:
        /*003c*/ 	.byte	0x04, 0x12
        /*003e*/ 	.short	(.L_29 - .L_28)
	.align		4
.L_28:
        /*0040*/ 	.word	index@(_ZN7cutlass13device_kernelINS_4gemm6kernel13GemmUniversalIN4cute5tupleIJiiiiEEENS1_10collective13CollectiveMmaINS1_35MainloopSm100TmaUmmaWarpSpecializedILi72ELi2ELi4ENS5_IJNS4_1CILi2EEENSA_ILi1EEESC_EEEEENS5_IJNSA_ILi128EEENSA_ILi64EEENSA_ILi32EEEEEEaNS5_IJlSC_lEEEaSJ_NS4_8TiledMMAINS4_8MMA_AtomIJNS4_21SM100_MMA_S8_2x1SM_SSIaaiLi128ELi64ELNS4_4UMMA5MajorE0ELSO_0ELNSN_8SaturateE0EEEEEENS4_6LayoutINS5_IJSC_SC_SC_EEENS5_IJNSA_ILi0EEESU_SU_EEEEENS5_IJNS4_10UnderscoreESX_SX_EEEEENS4_18SM100_TMA_2SM_LOADENS4_14ComposedLayoutINS4_7SwizzleILi1ELi4ELi3EEENS4_18smem_ptr_flag_bitsILi8EEENSS_INS5_IJNSA_ILi8EEESH_EEENS5_IJSH_SC_EEEEEEEvNS4_8identityES10_S1A_vS1B_EENS_8epilogue10collective18CollectiveEpilogueINS1D_23Sm100TmaWarpSpecializedILi1ELi1ELi32ELb0ELb0EEEJNS5_IJSG_SG_SH_EEENS5_IJNSS_ISG_SC_EES1J_EEEaSJ_aSJ_NS1D_6fusion15FusionCallbacksIS1H_NS1L_17LinearCombinationIaiaiLNS_15FloatRoundStyleE2EEES1I_S1K_JEEENS4_5SM1004TMEM4LOAD26SM100_TMEM_LOAD_32dp32b32xENS4_13SM90_TMA_LOADENS11_INS12_ILi2ELi4ELi3EEES15_NSS_INS5_IJS16_SG_EEENS5_IJSG_SC_EEEEEEENS4_39AutoVectorizingCopyWithAssumedAlignmentILi128EEENS4_14SM90_TMA_STOREES20_S22_S22_EEEvvEEEEvNT_6ParamsE)
        /*0044*/ 	.word	0x00000000
.L_29:


//--------------------- .nv.compat                --------------------------
	.section	.nv.compat,"",@"SHT_CUDA_COMPAT_INFO"
	.align	4
        /*0000*/ 	.byte	0x02, 0x09, 0x01, 0x00, 0x02, 0x02, 0x03, 0x00, 0x02, 0x05, 0x06, 0x00, 0x03, 0x07, 0x01, 0x01
        /*0010*/ 	.byte	0x02, 0x03, 0x01, 0x00, 0x02, 0x06, 0x01, 0x00, 0x04, 0x0b, 0x08, 0x00, 0x01, 0x00, 0x00, 0x00
        /*0020*/ 	.byte	0x00, 0x00, 0x00, 0x00


//--------------------- .nv.info._ZN7cutlass13device_kernelINS_4gemm6kernel13GemmUniversalIN4cute5tupleIJiiiiEEENS1_10collective13CollectiveMmaINS1_35MainloopSm100TmaUmmaWarpSpecializedILi72ELi2ELi4ENS5_IJNS4_1CILi2EEENSA_ILi1EEESC_EEEEENS5_IJNSA_ILi128EEENSA_ILi64EEENSA_ILi32EEEEEEaNS5_IJlSC_lEEEaSJ_NS4_8TiledMMAINS4_8MMA_AtomIJNS4_21SM100_MMA_S8_2x1SM_SSIaaiLi128ELi64ELNS4_4UMMA5MajorE0ELSO_0ELNSN_8SaturateE0EEEEEENS4_6LayoutINS5_IJSC_SC_SC_EEENS5_IJNSA_ILi0EEESU_SU_EEEEENS5_IJNS4_10UnderscoreESX_SX_EEEEENS4_18SM100_TMA_2SM_LOADENS4_14ComposedLayoutINS4_7SwizzleILi1ELi4ELi3EEENS4_18smem_ptr_flag_bitsILi8EEENSS_INS5_IJNSA_ILi8EEESH_EEENS5_IJSH_SC_EEEEEEEvNS4_8identityES10_S1A_vS1B_EENS_8epilogue10collective18CollectiveEpilogueINS1D_23Sm100TmaWarpSpecializedILi1ELi1ELi32ELb0ELb0EEEJNS5_IJSG_SG_SH_EEENS5_IJNSS_ISG_SC_EES1J_EEEaSJ_aSJ_NS1D_6fusion15FusionCallbacksIS1H_NS1L_17LinearCombinationIaiaiLNS_15FloatRoundStyleE2EEES1I_S1K_JEEENS4_5SM1004TMEM4LOAD26SM100_TMEM_LOAD_32dp32b32xENS4_13SM90_TMA_LOADENS11_INS12_ILi2ELi4ELi3EEES15_NSS_INS5_IJS16_SG_EEENS5_IJSG_SC_EEEEEEENS4_39AutoVectorizingCopyWithAssumedAlignmentILi128EEENS4_14SM90_TMA_STOREES20_S22_S22_EEEvvEEEEvNT_6ParamsE --------------------------
	.section	.nv.info._ZN7cutlass13device_kernelINS_4gemm6kernel13GemmUniversalIN4cute5tupleIJiiiiEEENS1_10collective13CollectiveMmaINS1_35MainloopSm100TmaUmmaWarpSpecializedILi72ELi2ELi4ENS5_IJNS4_1CILi2EEENSA_ILi1EEESC_EEEEENS5_IJNSA_ILi128EEENSA_ILi64EEENSA_ILi32EEEEEEaNS5_IJlSC_lEEEaSJ_NS4_8TiledMMAINS4_8MMA_AtomIJNS4_21SM100_MMA_S8_2x1SM_SSIaaiLi128ELi64ELNS4_4UMMA5MajorE0ELSO_0ELNSN_8SaturateE0EEEEEENS4_6LayoutINS5_IJSC_SC_SC_EEENS5_IJNSA_ILi0EEESU_SU_EEEEENS5_IJNS4_10UnderscoreESX_SX_EEEEENS4_18SM100_TMA_2SM_LOADENS4_14ComposedLayoutINS4_7SwizzleILi1ELi4ELi3EEENS4_18smem_ptr_flag_bitsILi8EEENSS_INS5_IJNSA_ILi8EEESH_EEENS5_IJSH_SC_EEEEEEEvNS4_8identityES10_S1A_vS1B_EENS_8epilogue10collective18CollectiveEpilogueINS1D_23Sm100TmaWarpSpecializedILi1ELi1ELi32ELb0ELb0EEEJNS5_IJSG_SG_SH_EEENS5_IJNSS_ISG_SC_EES1J_EEEaSJ_aSJ_NS1D_6fusion15FusionCallbacksIS1H_NS1L_17LinearCombinationIaiaiLNS_15FloatRoundStyleE2EEES1I_S1K_JEEENS4_5SM1004TMEM4LOAD26SM100_TMEM_LOAD_32dp32b32xENS4_13SM90_TMA_LOADENS11_INS12_ILi2ELi4ELi3EEES15_NSS_INS5_IJS16_SG_EEENS5_IJSG_SC_EEEEEEENS4_39AutoVectorizingCopyWithAssumedAlignmentILi128EEENS4_14SM90_TMA_STOREES20_S22_S22_EEEvvEEEEvNT_6ParamsE,"",@"SHT_CUDA_INFO"
	.sectionflags	@""
	.align	4


	//----- nvinfo : EIATTR_CUDA_API_VERSION
	.align		4
        /*0000*/ 	.byte	0x04, 0x37
        /*0002*/ 	.short	(.L_31 - .L_30)
.L_30:
        /*0004*/ 	.word	0x00000082


	//----- nvinfo : EIATTR_KPARAM_INFO
	.align		4
.L_31:
        /*0008*/ 	.byte	0x04, 0x17
        /*000a*/ 	.short	(.L_33 - .L_32)
.L_32:
        /*000c*/ 	.word	0x00000000
        /*0010*/ 	.short	0x0000
        /*0012*/ 	.short	0x0000
        /*0014*/ 	.byte	0x00, 0xf0, 0x01, 0x20


	//----- nvinfo : EIATTR_AT_ENTRY_FRAGMENTS
	.align		4
.L_33:
        /*0018*/ 	.byte	0x04, 0x4f
        /*001a*/ 	.short	(.L_35 - .L_34)


	//   ....[0]....
.L_34:
        /*001c*/ 	.word	0x00000007


	//----- nvinfo : EIATTR_RESERVED_SMEM_USED
	.align		4
.L_35:
        /*0020*/ 	.byte	0x01, 0x41
	.zero		2


	//----- nvinfo : EIATTR_SPARSE_MMA_MASK
	.align		4
        /*0024*/ 	.byte	0x03, 0x50
        /*0026*/ 	.short	0x0000


	//----- nvinfo : EIATTR_TCGEN05_2CTA_USED
	.align		4
        /*0028*/ 	.byte	0x01, 0x52
	.zero		2


	//----- nvinfo : EIATTR_MAXREG_COUNT
	.align		4
        /*002c*/ 	.byte	0x03, 0x1b
        /*002e*/ 	.short	0x00ff


	//----- nvinfo : EIATTR_NUM_BARRIERS
	.align		4
        /*0030*/ 	.byte	0x02, 0x4c
        /*0032*/ 	.byte	0x07
	.zero		1


	//----- nvinfo : EIATTR_EXTERNS
	.align		4
        /*0034*/ 	.byte	0x04, 0x0f
        /*0036*/ 	.short	(.L_37 - .L_36)


	//   ....[0]....
	.align		4
.L_36:
        /*0038*/ 	.word	index@(__assertfail)


	//----- nvinfo : EIATTR_MERCURY_ISA_VERSION
	.align		4
.L_37:
        /*003c*/ 	.byte	0x03, 0x5f
        /*003e*/ 	.short	0x0101


	//----- nvinfo : EIATTR_INT_WARP_WIDE_INSTR_OFFSETS
	.align		4
        /*0040*/ 	.byte	0x04, 0x31
        /*0042*/ 	.short	(.L_39 - .L_38)


	//   ....[0]....
.L_38:
        /*0044*/ 	.word	0x00001560


	//   ....[1]....
        /*0048*/ 	.word	0x00001600


	//   ....[2]....
        /*004c*/ 	.word	0x00002960


	//   ....[3]....
        /*0050*/ 	.word	0x00006d30


	//   ....[4]....
        /*0054*/ 	.word	0x00006d50


	//   ....[5]....
        /*0058*/ 	.word	0x00006d80


	//   ....[6]....
        /*005c*/ 	.word	0x00007790


	//   ....[7]....
        /*0060*/ 	.word	0x000078b0


	//----- nvinfo : EIATTR_COOP_GROUP_MASK_REGIDS
	.align		4
.L_39:
        /*0064*/ 	.byte	0x04, 0x29
        /*0066*/ 	.short	(.L_41 - .L_40)


	//   ....[0]....
.L_40:
        /*0068*/ 	.word	0xffffffff


	//   ....[1]....
        /*006c*/ 	.word	0xffffffff


	//   ....[2]....
        /*0070*/ 	.word	0xffffffff


	//   ....[3]....
        /*0074*/ 	.word	0xffffffff


	//   ....[4]....
        /*0078*/ 	.word	0xffffffff


	//   ....[5]....
        /*007c*/ 	.word	0xffffffff


	//   ....[6]....
        /*0080*/ 	.word	0xffffffff


	//   ....[7]....
        /*0084*/ 	.word	0xffffffff


	//   ....[8]....
        /*0088*/ 	.word	0xffffffff


	//   ....[9]....
        /*008c*/ 	.word	0xffffffff


	//   ....[10]....
        /*0090*/ 	.word	0xffffffff


	//   ....[11]....
        /*0094*/ 	.word	0xffffffff


	//   ....[12]....
        /*0098*/ 	.word	0xffffffff


	//   ....[13]....
        /*009c*/ 	.word	0xffffffff


	//----- nvinfo : EIATTR_COOP_GROUP_INSTR_OFFSETS
	.align		4
.L_41:
        /*00a0*/ 	.byte	0x04, 0x28
        /*00a2*/ 	.short	(.L_43 - .L_42)


	//   ....[0]....
.L_42:
        /*00a4*/ 	.word	0x000000c0


	//   ....[1]....
        /*00a8*/ 	.word	0x00000500


	//   ....[2]....
        /*00ac*/ 	.word	0x00000f30


	//   ....[3]....
        /*00b0*/ 	.word	0x00001060


	//   ....[4]....
        /*00b4*/ 	.word	0x00001150


	//   ....[5]....
        /*00b8*/ 	.word	0x000012b0


	//   ....[6]....
        /*00bc*/ 	.word	0x00001440


	//   ....[7]....
        /*00c0*/ 	.word	0x00001680


	//   ....[8]....
        /*00c4*/ 	.word	0x00002840


	//   ....[9]....
        /*00c8*/ 	.word	0x00005c60


	//   ....[10]....
        /*00cc*/ 	.word	0x00006130


	//   ....[11]....
        /*00d0*/ 	.word	0x00006160


	//   ....[12]....
        /*00d4*/ 	.word	0x00006c30


	//   ....[13]....
        /*00d8*/ 	.word	0x00006e40


	//----- nvinfo : EIATTR_VRC_CTA_INIT_COUNT
	.align		4
.L_43:
        /*00dc*/ 	.byte	0x02, 0x4a
        /*00de*/ 	.byte	0x80
	.zero		1


	//----- nvinfo : EIATTR_SYSCALL_OFFSETS
	.align		4
        /*00e0*/ 	.byte	0x04, 0x46
        /*00e2*/ 	.short	(.L_45 - .L_44)


	//   ....[0]....
.L_44:
        /*00e4*/ 	.word	0x000082b0


	//   ....[1]....
        /*00e8*/ 	.word	0x000083f0


	//   ....[2]....
        /*00ec*/ 	.word	0x00008b00


	//----- nvinfo : EIATTR_MBARRIER_INSTR_OFFSETS
	.align		4
.L_45:
        /*00f0*/ 	.byte	0x04, 0x39
        /*00f2*/ 	.short	(.L_47 - .L_46)


	//   ....[0]....
.L_46:
        /*00f4*/ 	.word	0x00000610
        /*00f8*/ 	.word	0x000000ff
        /*00fc*/ 	.word	0x00000000
        /*0100*/ 	.short	0x0100
        /*0102*/ 	.byte	0x08
	.zero		1


	//   ....[1]....
        /*0104*/ 	.word	0x00000620
        /*0108*/ 	.word	0x000000ff
        /*010c*/ 	.word	0x00000240
        /*0110*/ 	.short	0x0100
        /*0112*/ 	.byte	0x08
	.zero		1


	//   ....[2]....
        /*0114*/ 	.word	0x00000630
        /*0118*/ 	.word	0x000000ff
        /*011c*/ 	.word	0x00000008
        /*0120*/ 	.short	0x0100
        /*0122*/ 	.byte	0x08
	.zero		1


	//   ....[3]....
        /*0124*/ 	.word	0x00000640
        /*0128*/ 	.word	0x000000ff
        /*012c*/ 	.word	0x00000248
        /*0130*/ 	.short	0x0100
        /*0132*/ 	.byte	0x08
	.zero		1


	//   ....[4]....
        /*0134*/ 	.word	0x00000650
        /*0138*/ 	.word	0x000000ff
        /*013c*/ 	.word	0x00000010
        /*0140*/ 	.short	0x0100
        /*0142*/ 	.byte	0x08
	.zero		1


	//   ....[5]....
        /*0144*/ 	.word	0x00000660
        /*0148*/ 	.word	0x000000ff
        /*014c*/ 	.word	0x00000250
        /*0150*/ 	.short	0x0100
        /*0152*/ 	.byte	0x08
	.zero		1


	//   ....[6]....
        /*0154*/ 	.word	0x00000670
        /*0158*/ 	.word	0x000000ff
        /*015c*/ 	.word	0x00000018
        /*0160*/ 	.short	0x0100
        /*0162*/ 	.byte	0x08
	.zero		1


	//   ....[7]....
        /*0164*/ 	.word	0x00000680
        /*0168*/ 	.word	0x000000ff
        /*016c*/ 	.word	0x00000258
        /*0170*/ 	.short	0x0100
        /*0172*/ 	.byte	0x08
	.zero		1


	//   ....[8]....
        /*0174*/ 	.word	0x00000690
        /*0178*/ 	.word	0x000000ff
        /*017c*/ 	.word	0x00000020
        /*0180*/ 	.short	0x0100
        /*0182*/ 	.byte	0x08
	.zero		1


	//   ....[9]....
        /*0184*/ 	.word	0x000006a0
        /*0188*/ 	.word	0x000000ff
        /*018c*/ 	.word	0x00000260
        /*0190*/ 	.short	0x0100
        /*0192*/ 	.byte	0x08
	.zero		1


	//   ....[10]....
        /*0194*/ 	.word	0x000006b0
        /*0198*/ 	.word	0x000000ff
        /*019c*/ 	.word	0x00000028
        /*01a0*/ 	.short	0x0100
        /*01a2*/ 	.byte	0x08
	.zero		1


	//   ....[11]....
        /*01a4*/ 	.word	0x000006c0
        /*01a8*/ 	.word	0x000000ff
        /*01ac*/ 	.word	0x00000268
        /*01b0*/ 	.short	0x0100
        /*01b2*/ 	.byte	0x08
	.zero		1


	//   ....[12]....
        /*01b4*/ 	.word	0x000006d0
        /*01b8*/ 	.word	0x000000ff
        /*01bc*/ 	.word	0x00000030
        /*01c0*/ 	.short	0x0100
        /*01c2*/ 	.byte	0x08
	.zero		1


	//   ....[13]....
        /*01c4*/ 	.word	0x000006e0
        /*01c8*/ 	.word	0x000000ff
        /*01cc*/ 	.word	0x00000270
        /*01d0*/ 	.short	0x0100
        /*01d2*/ 	.byte	0x08
	.zero		1


	//   ....[14]....
        /*01d4*/ 	.word	0x000006f0
        /*01d8*/ 	.word	0x000000ff
        /*01dc*/ 	.word	0x00000038
        /*01e0*/ 	.short	0x0100
        /*01e2*/ 	.byte	0x08
	.zero		1


	//   ....[15]....
        /*01e4*/ 	.word	0x00000700
        /*01e8*/ 	.word	0x000000ff
        /*01ec*/ 	.word	0x00000278
        /*01f0*/ 	.short	0x0100
        /*01f2*/ 	.byte	0x08
	.zero		1


	//   ....[16]....
        /*01f4*/ 	.word	0x00000710
        /*01f8*/ 	.word	0x000000ff
        /*01fc*/ 	.word	0x00000040
        /*0200*/ 	.short	0x0100
        /*0202*/ 	.byte	0x08
	.zero		1


	//   ....[17]....
        /*0204*/ 	.word	0x00000720
        /*0208*/ 	.word	0x000000ff
        /*020c*/ 	.word	0x00000280
        /*0210*/ 	.short	0x0100
        /*0212*/ 	.byte	0x08
	.zero		1


	//   ....[18]....
        /*0214*/ 	.word	0x00000730
        /*0218*/ 	.word	0x000000ff
        /*021c*/ 	.word	0x00000048
        /*0220*/ 	.short	0x0100
        /*0222*/ 	.byte	0x08
	.zero		1


	//   ....[19]....
        /*0224*/ 	.word	0x00000740
        /*0228*/ 	.word	0x000000ff
        /*022c*/ 	.word	0x00000288
        /*0230*/ 	.short	0x0100
        /*0232*/ 	.byte	0x08
	.zero		1


	//   ....[20]....
        /*0234*/ 	.word	0x00000750
        /*0238*/ 	.word	0x000000ff
        /*023c*/ 	.word	0x00000050
        /*0240*/ 	.short	0x0100
        /*0242*/ 	.byte	0x08
	.zero		1


	//   ....[21]....
        /*0244*/ 	.word	0x00000760
        /*0248*/ 	.word	0x000000ff
        /*024c*/ 	.word	0x00000290
        /*0250*/ 	.short	0x0100
        /*0252*/ 	.byte	0x08
	.zero		1


	//   ....[22]....
        /*0254*/ 	.word	0x00000770
        /*0258*/ 	.word	0x000000ff
        /*025c*/ 	.word	0x00000058
        /*0260*/ 	.short	0x0100
        /*0262*/ 	.byte	0x08
	.zero		1


	//   ....[23]....
        /*0264*/ 	.word	0x00000780
        /*0268*/ 	.word	0x000000ff
        /*026c*/ 	.word	0x00000298
        /*0270*/ 	.short	0x0100
        /*0272*/ 	.byte	0x08
	.zero		1


	//   ....[24]....
        /*0274*/ 	.word	0x00000790
        /*0278*/ 	.word	0x000000ff
        /*027c*/ 	.word	0x00000060
        /*0280*/ 	.short	0x0100
        /*0282*/ 	.byte	0x08
	.zero		1


	//   ....[25]....
        /*0284*/ 	.word	0x000007a0
        /*0288*/ 	.word	0x000000ff
        /*028c*/ 	.word	0x000002a0
        /*0290*/ 	.short	0x0100
        /*0292*/ 	.byte	0x08
	.zero		1


	//   ....[26]....
        /*0294*/ 	.word	0x000007b0
        /*0298*/ 	.word	0x000000ff
        /*029c*/ 	.word	0x00000068
        /*02a0*/ 	.short	0x0100
        /*02a2*/ 	.byte	0x08
	.zero		1


	//   ....[27]....
        /*02a4*/ 	.word	0x000007c0
        /*02a8*/ 	.word	0x000000ff
        /*02ac*/ 	.word	0x000002a8
        /*02b0*/ 	.short	0x0100
        /*02b2*/ 	.byte	0x08
	.zero		1


	//   ....[28]....
        /*02b4*/ 	.word	0x000007d0
        /*02b8*/ 	.word	0x000000ff
        /*02bc*/ 	.word	0x00000070
        /*02c0*/ 	.short	0x0100
        /*02c2*/ 	.byte	0x08
	.zero		1


	//   ....[29]....
        /*02c4*/ 	.word	0x000007e0
        /*02c8*/ 	.word	0x000000ff
        /*02cc*/ 	.word	0x000002b0
        /*02d0*/ 	.short	0x0100
        /*02d2*/ 	.byte	0x08
	.zero		1


	//   ....[30]....
        /*02d4*/ 	.word	0x000007f0
        /*02d8*/ 	.word	0x000000ff
        /*02dc*/ 	.word	0x00000078
        /*02e0*/ 	.short	0x0100
        /*02e2*/ 	.byte	0x08
	.zero		1


	//   ....[31]....
        /*02e4*/ 	.word	0x00000800
        /*02e8*/ 	.word	0x000000ff
        /*02ec*/ 	.word	0x000002b8
        /*02f0*/ 	.short	0x0100
        /*02f2*/ 	.byte	0x08
	.zero		1


	//   ....[32]....
        /*02f4*/ 	.word	0x00000810
        /*02f8*/ 	.word	0x000000ff
        /*02fc*/ 	.word	0x00000080
        /*0300*/ 	.short	0x0100
        /*0302*/ 	.byte	0x08
	.zero		1


	//   ....[33]....
        /*0304*/ 	.word	0x00000820
        /*0308*/ 	.word	0x000000ff
        /*030c*/ 	.word	0x000002c0
        /*0310*/ 	.short	0x0100
        /*0312*/ 	.byte	0x08
	.zero		1


	//   ....[34]....
        /*0314*/ 	.word	0x00000830
        /*0318*/ 	.word	0x000000ff
        /*031c*/ 	.word	0x00000088
        /*0320*/ 	.short	0x0100
        /*0322*/ 	.byte	0x08
	.zero		1


	//   ....[35]....
        /*0324*/ 	.word	0x00000840
        /*0328*/ 	.word	0x000000ff
        /*032c*/ 	.word	0x000002c8
        /*0330*/ 	.short	0x0100
        /*0332*/ 	.byte	0x08
	.zero		1


	//   ....[36]....
        /*0334*/ 	.word	0x00000850
        /*0338*/ 	.word	0x000000ff
        /*033c*/ 	.word	0x00000090
        /*0340*/ 	.short	0x0100
        /*0342*/ 	.byte	0x08
	.zero		1


	//   ....[37]....
        /*0344*/ 	.word	0x00000860
        /*0348*/ 	.word	0x000000ff
        /*034c*/ 	.word	0x000002d0
        /*0350*/ 	.short	0x0100
        /*0352*/ 	.byte	0x08
	.zero		1


	//   ....[38]....
        /*0354*/ 	.word	0x00000870
        /*0358*/ 	.word	0x000000ff
        /*035c*/ 	.word	0x00000098
        /*0360*/ 	.short	0x0100
        /*0362*/ 	.byte	0x08
	.zero		1


	//   ....[39]....
        /*0364*/ 	.word	0x00000880
        /*0368*/ 	.word	0x000000ff
        /*036c*/ 	.word	0x000002d8
        /*0370*/ 	.short	0x0100
        /*0372*/ 	.byte	0x08
	.zero		1


	//   ....[40]....
        /*0374*/ 	.word	0x00000890
        /*0378*/ 	.word	0x000000ff
        /*037c*/ 	.word	0x000000a0
        /*0380*/ 	.short	0x0100
        /*0382*/ 	.byte	0x08
	.zero		1


	//   ....[41]....
        /*0384*/ 	.word	0x000008a0
        /*0388*/ 	.word	0x000000ff
        /*038c*/ 	.word	0x000002e0
        /*0390*/ 	.short	0x0100
        /*0392*/ 	.byte	0x08
	.zero		1


	//   ....[42]....
        /*0394*/ 	.word	0x000008b0
        /*0398*/ 	.word	0x000000ff
        /*039c*/ 	.word	0x000000a8
        /*03a0*/ 	.short	0x0100
        /*03a2*/ 	.byte	0x08
	.zero		1


	//   ....[43]....
        /*03a4*/ 	.word	0x000008c0
        /*03a8*/ 	.word	0x000000ff
        /*03ac*/ 	.word	0x000002e8
        /*03b0*/ 	.short	0x0100
        /*03b2*/ 	.byte	0x08
	.zero		1


	//   ....[44]....
        /*03b4*/ 	.word	0x000008d0
        /*03b8*/ 	.word	0x000000ff
        /*03bc*/ 	.word	0x000000b0
        /*03c0*/ 	.short	0x0100
        /*03c2*/ 	.byte	0x08
	.zero		1


	//   ....[45]....
        /*03c4*/ 	.word	0x000008e0
        /*03c8*/ 	.word	0x000000ff
        /*03cc*/ 	.word	0x000002f0
        /*03d0*/ 	.short	0x0100
        /*03d2*/ 	.byte	0x08
	.zero		1


	//   ....[46]....
        /*03d4*/ 	.word	0x000008f0
        /*03d8*/ 	.word	0x000000ff
        /*03dc*/ 	.word	0x000000b8
        /*03e0*/ 	.short	0x0100
        /*03e2*/ 	.byte	0x08
	.zero		1


	//   ....[47]....
        /*03e4*/ 	.word	0x00000900
        /*03e8*/ 	.word	0x000000ff
        /*03ec*/ 	.word	0x000002f8
        /*03f0*/ 	.short	0x0100
        /*03f2*/ 	.byte	0x08
	.zero		1


	//   ....[48]....
        /*03f4*/ 	.word	0x00000910
        /*03f8*/ 	.word	0x000000ff
        /*03fc*/ 	.word	0x000000c0
        /*0400*/ 	.short	0x0100
        /*0402*/ 	.byte	0x08
	.zero		1


	//   ....[49]....
        /*0404*/ 	.word	0x00000920
        /*0408*/ 	.word	0x000000ff
        /*040c*/ 	.word	0x00000300
        /*0410*/ 	.short	0x0100
        /*0412*/ 	.byte	0x08
	.zero		1


	//   ....[50]....
        /*0414*/ 	.word	0x00000930
        /*0418*/ 	.word	0x000000ff
        /*041c*/ 	.word	0x000000c8
        /*0420*/ 	.short	0x0100
        /*0422*/ 	.byte	0x08
	.zero		1


	//   ....[51]....
        /*0424*/ 	.word	0x00000940
        /*0428*/ 	.word	0x000000ff
        /*042c*/ 	.word	0x00000308
        /*0430*/ 	.short	0x0100
        /*0432*/ 	.byte	0x08
	.zero		1


	//   ....[52]....
        /*0434*/ 	.word	0x00000950
        /*0438*/ 	.word	0x000000ff
        /*043c*/ 	.word	0x000000d0
        /*0440*/ 	.short	0x0100
        /*0442*/ 	.byte	0x08
	.zero		1


	//   ....[53]....
        /*0444*/ 	.word	0x00000960
        /*0448*/ 	.word	0x000000ff
        /*044c*/ 	.word	0x00000310
        /*0450*/ 	.short	0x0100
        /*0452*/ 	.byte	0x08
	.zero		1


	//   ....[54]....
        /*0454*/ 	.word	0x00000970
        /*0458*/ 	.word	0x000000ff
        /*045c*/ 	.word	0x000000d8
        /*0460*/ 	.short	0x0100
        /*0462*/ 	.byte	0x08
	.zero		1


	//   ....[55]....
        /*0464*/ 	.word	0x00000980
        /*0468*/ 	.word	0x000000ff
        /*046c*/ 	.word	0x00000318
        /*0470*/ 	.short	0x0100
        /*0472*/ 	.byte	0x08
	.zero		1


	//   ....[56]....
        /*0474*/ 	.word	0x00000990
        /*0478*/ 	.word	0x000000ff
        /*047c*/ 	.word	0x000000e0
        /*0480*/ 	.short	0x0100
        /*0482*/ 	.byte	0x08
	.zero		1


	//   ....[57]....
        /*0484*/ 	.word	0x000009a0
        /*0488*/ 	.word	0x000000ff
        /*048c*/ 	.word	0x00000320
        /*0490*/ 	.short	0x0100
        /*0492*/ 	.byte	0x08
	.zero		1


	//   ....[58]....
        /*0494*/ 	.word	0x000009b0
        /*0498*/ 	.word	0x000000ff
        /*049c*/ 	.word	0x000000e8
        /*04a0*/ 	.short	0x0100
        /*04a2*/ 	.byte	0x08
	.zero		1


	//   ....[59]....
        /*04a4*/ 	.word	0x000009c0
        /*04a8*/ 	.word	0x000000ff
        /*04ac*/ 	.word	0x00000328
        /*04b0*/ 	.short	0x0100
        /*04b2*/ 	.byte	0x08
	.zero		1


	//   ....[60]....
        /*04b4*/ 	.word	0x000009d0
        /*04b8*/ 	.word	0x000000ff
        /*04bc*/ 	.word	0x000000f0
        /*04c0*/ 	.short	0x0100
        /*04c2*/ 	.byte	0x08
	.zero		1


	//   ....[61]....
        /*04c4*/ 	.word	0x000009e0
        /*04c8*/ 	.word	0x000000ff
        /*04cc*/ 	.word	0x00000330
        /*04d0*/ 	.short	0x0100
        /*04d2*/ 	.byte	0x08
	.zero		1


	//   ....[62]....
        /*04d4*/ 	.word	0x000009f0
        /*04d8*/ 	.word	0x000000ff
        /*04dc*/ 	.word	0x000000f8
        /*04e0*/ 	.short	0x0100
        /*04e2*/ 	.byte	0x08
	.zero		1


	//   ....[63]....
        /*04e4*/ 	.word	0x00000a00
        /*04e8*/ 	.word	0x000000ff
        /*04ec*/ 	.word	0x00000338
        /*04f0*/ 	.short	0x0100
        /*04f2*/ 	.byte	0x08
	.zero		1


	//   ....[64]....
        /*04f4*/ 	.word	0x00000a10
        /*04f8*/ 	.word	0x000000ff
        /*04fc*/ 	.word	0x00000100
        /*0500*/ 	.short	0x0100
        /*0502*/ 	.byte	0x08
	.zero		1


	//   ....[65]....
        /*0504*/ 	.word	0x00000a20
        /*0508*/ 	.word	0x000000ff
        /*050c*/ 	.word	0x00000340
        /*0510*/ 	.short	0x0100
        /*0512*/ 	.byte	0x08
	.zero		1


	//   ....[66]....
        /*0514*/ 	.word	0x00000a30
        /*0518*/ 	.word	0x000000ff
        /*051c*/ 	.word	0x00000108
        /*0520*/ 	.short	0x0100
        /*0522*/ 	.byte	0x08
	.zero		1


	//   ....[67]....
        /*0524*/ 	.word	0x00000a40
        /*0528*/ 	.word	0x000000ff
        /*052c*/ 	.word	0x00000348
        /*0530*/ 	.short	0x0100
        /*0532*/ 	.byte	0x08
	.zero		1


	//   ....[68]....
        /*0534*/ 	.word	0x00000a50
        /*0538*/ 	.word	0x000000ff
        /*053c*/ 	.word	0x00000110
        /*0540*/ 	.short	0x0100
        /*0542*/ 	.byte	0x08
	.zero		1


	//   ....[69]....
        /*0544*/ 	.word	0x00000a60
        /*0548*/ 	.word	0x000000ff
        /*054c*/ 	.word	0x00000350
        /*0550*/ 	.short	0x0100
        /*0552*/ 	.byte	0x08
	.zero		1


	//   ....[70]....
        /*0554*/ 	.word	0x00000a70
        /*0558*/ 	.word	0x000000ff
        /*055c*/ 	.word	0x00000118
        /*0560*/ 	.short	0x0100
        /*0562*/ 	.byte	0x08
	.zero		1


	//   ....[71]....
        /*0564*/ 	.word	0x00000a80
        /*0568*/ 	.word	0x000000ff
        /*056c*/ 	.word	0x00000358
        /*0570*/ 	.short	0x0100
        /*0572*/ 	.byte	0x08
	.zero		1


	//   ....[72]....
        /*0574*/ 	.word	0x00000a90
        /*0578*/ 	.word	0x000000ff
        /*057c*/ 	.word	0x00000120
        /*0580*/ 	.short	0x0100
        /*0582*/ 	.byte	0x08
	.zero		1


	//   ....[73]....
        /*0584*/ 	.word	0x00000aa0
        /*0588*/ 	.word	0x000000ff
        /*058c*/ 	.word	0x00000360
        /*0590*/ 	.short	0x0100
        /*0592*/ 	.byte	0x08
	.zero		1


	//   ....[74]....
        /*0594*/ 	.word	0x00000ab0
        /*0598*/ 	.word	0x000000ff
        /*059c*/ 	.word	0x00000128
        /*05a0*/ 	.short	0x0100
        /*05a2*/ 	.byte	0x08
	.zero		1


	//   ....[75]....
        /*05a4*/ 	.word	0x00000ac0
        /*05a8*/ 	.word	0x000000ff
        /*05ac*/ 	.word	0x00000368
        /*05b0*/ 	.short	0x0100
        /*05b2*/ 	.byte	0x08
	.zero		1


	//   ....[76]....
        /*05b4*/ 	.word	0x00000ad0
        /*05b8*/ 	.word	0x000000ff
        /*05bc*/ 	.word	0x00000130
        /*05c0*/ 	.short	0x0100
        /*05c2*/ 	.byte	0x08
	.zero		1


	//   ....[77]....
        /*05c4*/ 	.word	0x00000ae0
        /*05c8*/ 	.word	0x000000ff
        /*05cc*/ 	.word	0x00000370
        /*05d0*/ 	.short	0x0100
        /*05d2*/ 	.byte	0x08
	.zero		1


	//   ....[78]....
        /*05d4*/ 	.word	0x00000af0
        /*05d8*/ 	.word	0x000000ff
        /*05dc*/ 	.word	0x00000138
        /*05e0*/ 	.short	0x0100
        /*05e2*/ 	.byte	0x08
	.zero		1


	//   ....[79]....
        /*05e4*/ 	.word	0x00000b00
        /*05e8*/ 	.word	0x000000ff
        /*05ec*/ 	.word	0x00000378
        /*05f0*/ 	.short	0x0100
        /*05f2*/ 	.byte	0x08
	.zero		1


	//   ....[80]....
        /*05f4*/ 	.word	0x00000b10
        /*05f8*/ 	.word	0x000000ff
        /*05fc*/ 	.word	0x00000140
        /*0600*/ 	.short	0x0100
        /*0602*/ 	.byte	0x08
	.zero		1


	//   ....[81]....
        /*0604*/ 	.word	0x00000b20
        /*0608*/ 	.word	0x000000ff
        /*060c*/ 	.word	0x00000380
        /*0610*/ 	.short	0x0100
        /*0612*/ 	.byte	0x08
	.zero		1


	//   ....[82]....
        /*0614*/ 	.word	0x00000b30
        /*0618*/ 	.word	0x000000ff
        /*061c*/ 	.word	0x00000148
        /*0620*/ 	.short	0x0100
        /*0622*/ 	.byte	0x08
	.zero		1


	//   ....[83]....
        /*0624*/ 	.word	0x00000b40
        /*0628*/ 	.word	0x000000ff
        /*062c*/ 	.word	0x00000388
        /*0630*/ 	.short	0x0100
        /*0632*/ 	.byte	0x08
	.zero		1


	//   ....[84]....
        /*0634*/ 	.word	0x00000b50
        /*0638*/ 	.word	0x000000ff
        /*063c*/ 	.word	0x00000150
        /*0640*/ 	.short	0x0100
        /*0642*/ 	.byte	0x08
	.zero		1


	//   ....[85]....
        /*0644*/ 	.word	0x00000b60
        /*0648*/ 	.word	0x000000ff
        /*064c*/ 	.word	0x00000390
        /*0650*/ 	.short	0x0100
        /*0652*/ 	.byte	0x08
	.zero		1


	//   ....[86]....
        /*0654*/ 	.word	0x00000b70
        /*0658*/ 	.word	0x000000ff
        /*065c*/ 	.word	0x00000158
        /*0660*/ 	.short	0x0100
        /*0662*/ 	.byte	0x08
	.zero		1


	//   ....[87]....
        /*0664*/ 	.word	0x00000b80
        /*0668*/ 	.word	0x000000ff
        /*066c*/ 	.word	0x00000398
        /*0670*/ 	.short	0x0100
        /*0672*/ 	.byte	0x08
	.zero		1


	//   ....[88]....
        /*0674*/ 	.word	0x00000b90
        /*0678*/ 	.word	0x000000ff
        /*067c*/ 	.word	0x00000160
        /*0680*/ 	.short	0x0100
        /*0682*/ 	.byte	0x08
	.zero		1


	//   ....[89]....
        /*0684*/ 	.word	0x00000ba0
        /*0688*/ 	.word	0x000000ff
        /*068c*/ 	.word	0x000003a0
        /*0690*/ 	.short	0x0100
        /*0692*/ 	.byte	0x08
	.zero		1


	//   ....[90]....
        /*0694*/ 	.word	0x00000bb0
        /*0698*/ 	.word	0x000000ff
        /*069c*/ 	.word	0x00000168
        /*06a0*/ 	.short	0x0100
        /*06a2*/ 	.byte	0x08
	.zero		1


	//   ....[91]....
        /*06a4*/ 	.word	0x00000bc0
        /*06a8*/ 	.word	0x000000ff
        /*06ac*/ 	.word	0x000003a8
        /*06b0*/ 	.short	0x0100
        /*06b2*/ 	.byte	0x08
	.zero		1


	//   ....[92]....
        /*06b4*/ 	.word	0x00000bd0
        /*06b8*/ 	.word	0x000000ff
        /*06bc*/ 	.word	0x00000170
        /*06c0*/ 	.short	0x0100
        /*06c2*/ 	.byte	0x08
	.zero		1


	//   ....[93]....
        /*06c4*/ 	.word	0x00000be0
        /*06c8*/ 	.word	0x000000ff
        /*06cc*/ 	.word	0x000003b0
        /*06d0*/ 	.short	0x0100
        /*06d2*/ 	.byte	0x08
	.zero		1


	//   ....[94]....
        /*06d4*/ 	.word	0x00000bf0
        /*06d8*/ 	.word	0x000000ff
        /*06dc*/ 	.word	0x00000178
        /*06e0*/ 	.short	0x0100
        /*06e2*/ 	.byte	0x08
	.zero		1


	//   ....[95]....
        /*06e4*/ 	.word	0x00000c00
        /*06e8*/ 	.word	0x000000ff
        /*06ec*/ 	.word	0x000003b8
        /*06f0*/ 	.short	0x0100
        /*06f2*/ 	.byte	0x08
	.zero		1


	//   ....[96]....
        /*06f4*/ 	.word	0x00000c10
        /*06f8*/ 	.word	0x000000ff
        /*06fc*/ 	.word	0x00000180
        /*0700*/ 	.short	0x0100
        /*0702*/ 	.byte	0x08
	.zero		1


	//   ....[97]....
        /*0704*/ 	.word	0x00000c20
        /*0708*/ 	.word	0x000000ff
        /*070c*/ 	.word	0x000003c0
        /*0710*/ 	.short	0x0100
        /*0712*/ 	.byte	0x08
	.zero		1


	//   ....[98]....
        /*0714*/ 	.word	0x00000c30
        /*0718*/ 	.word	0x000000ff
        /*071c*/ 	.word	0x00000188
        /*0720*/ 	.short	0x0100
        /*0722*/ 	.byte	0x08
	.zero		1


	//   ....[99]....
        /*0724*/ 	.word	0x00000c40
        /*0728*/ 	.word	0x000000ff
        /*072c*/ 	.word	0x000003c8
        /*0730*/ 	.short	0x0100
        /*0732*/ 	.byte	0x08
	.zero		1


	//   ....[100]....
        /*0734*/ 	.word	0x00000c50
        /*0738*/ 	.word	0x000000ff
        /*073c*/ 	.word	0x00000190
        /*0740*/ 	.short	0x0100
        /*0742*/ 	.byte	0x08
	.zero		1


	//   ....[101]....
        /*0744*/ 	.word	0x00000c60
        /*0748*/ 	.word	0x000000ff
        /*074c*/ 	.word	0x000003d0
        /*0750*/ 	.short	0x0100
        /*0752*/ 	.byte	0x08
	.zero		1


	//   ....[102]....
        /*0754*/ 	.word	0x00000c70
        /*0758*/ 	.word	0x000000ff
        /*075c*/ 	.word	0x00000198
        /*0760*/ 	.short	0x0100
        /*0762*/ 	.byte	0x08
	.zero		1


	//   ....[103]....
        /*0764*/ 	.word	0x00000c80
        /*0768*/ 	.word	0x000000ff
        /*076c*/ 	.word	0x000003d8
        /*0770*/ 	.short	0x0100
        /*0772*/ 	.byte	0x08
	.zero		1


	//   ....[104]....
        /*0774*/ 	.word	0x00000c90
        /*0778*/ 	.word	0x000000ff
        /*077c*/ 	.word	0x000001a0
        /*0780*/ 	.short	0x0100
        /*0782*/ 	.byte	0x08
	.zero		1


	//   ....[105]....
        /*0784*/ 	.word	0x00000ca0
        /*0788*/ 	.word	0x000000ff
        /*078c*/ 	.word	0x000003e0
        /*0790*/ 	.short	0x0100
        /*0792*/ 	.byte	0x08
	.zero		1


	//   ....[106]....
        /*0794*/ 	.word	0x00000cb0
        /*0798*/ 	.word	0x000000ff
        /*079c*/ 	.word	0x000001a8
        /*07a0*/ 	.short	0x0100
        /*07a2*/ 	.byte	0x08
	.zero		1


	//   ....[107]....
        /*07a4*/ 	.word	0x00000cc0
        /*07a8*/ 	.word	0x000000ff
        /*07ac*/ 	.word	0x000003e8
        /*07b0*/ 	.short	0x0100
        /*07b2*/ 	.byte	0x08
	.zero		1


	//   ....[108]....
        /*07b4*/ 	.word	0x00000cd0
        /*07b8*/ 	.word	0x000000ff
        /*07bc*/ 	.word	0x000001b0
        /*07c0*/ 	.short	0x0100
        /*07c2*/ 	.byte	0x08
	.zero		1


	//   ....[109]....
        /*07c4*/ 	.word	0x00000ce0
        /*07c8*/ 	.word	0x000000ff
        /*07cc*/ 	.word	0x000003f0
        /*07d0*/ 	.short	0x0100
        /*07d2*/ 	.byte	0x08
	.zero		1


	//   ....[110]....
        /*07d4*/ 	.word	0x00000cf0
        /*07d8*/ 	.word	0x000000ff
        /*07dc*/ 	.word	0x000001b8
        /*07e0*/ 	.short	0x0100
        /*07e2*/ 	.byte	0x08
	.zero		1


	//   ....[111]....
        /*07e4*/ 	.word	0x00000d00
        /*07e8*/ 	.word	0x000000ff
        /*07ec*/ 	.word	0x000003f8
        /*07f0*/ 	.short	0x0100
        /*07f2*/ 	.byte	0x08
	.zero		1


	//   ....[112]....
        /*07f4*/ 	.word	0x00000d10
        /*07f8*/ 	.word	0x000000ff
        /*07fc*/ 	.word	0x000001c0
        /*0800*/ 	.short	0x0100
        /*0802*/ 	.byte	0x08
	.zero		1


	//   ....[113]....
        /*0804*/ 	.word	0x00000d20
        /*0808*/ 	.word	0x000000ff
        /*080c*/ 	.word	0x00000400
        /*0810*/ 	.short	0x0100
        /*0812*/ 	.byte	0x08
	.zero		1


	//   ....[114]....
        /*0814*/ 	.word	0x00000d30
        /*0818*/ 	.word	0x000000ff
        /*081c*/ 	.word	0x000001c8
        /*0820*/ 	.short	0x0100
        /*0822*/ 	.byte	0x08
	.zero		1


	//   ....[115]....
        /*0824*/ 	.word	0x00000d40
        /*0828*/ 	.word	0x000000ff
        /*082c*/ 	.word	0x00000408
        /*0830*/ 	.short	0x0100
        /*0832*/ 	.byte	0x08
	.zero		1


	//   ....[116]....
        /*0834*/ 	.word	0x00000d50
        /*0838*/ 	.word	0x000000ff
        /*083c*/ 	.word	0x000001d0
        /*0840*/ 	.short	0x0100
        /*0842*/ 	.byte	0x08
	.zero		1


	//   ....[117]....
        /*0844*/ 	.word	0x00000d60
        /*0848*/ 	.word	0x000000ff
        /*084c*/ 	.word	0x00000410
        /*0850*/ 	.short	0x0100
        /*0852*/ 	.byte	0x08
	.zero		1


	//   ....[118]....
        /*0854*/ 	.word	0x00000d70
        /*0858*/ 	.word	0x000000ff
        /*085c*/ 	.word	0x000001d8
        /*0860*/ 	.short	0x0100
        /*0862*/ 	.byte	0x08
	.zero		1


	//   ....[119]....
        /*0864*/ 	.word	0x00000d80
        /*0868*/ 	.word	0x000000ff
        /*086c*/ 	.word	0x00000418
        /*0870*/ 	.short	0x0100
        /*0872*/ 	.byte	0x08
	.zero		1


	//   ....[120]....
        /*0874*/ 	.word	0x00000d90
        /*0878*/ 	.word	0x000000ff
        /*087c*/ 	.word	0x000001e0
        /*0880*/ 	.short	0x0100
        /*0882*/ 	.byte	0x08
	.zero		1


	//   ....[121]....
        /*0884*/ 	.word	0x00000da0
        /*0888*/ 	.word	0x000000ff
        /*088c*/ 	.word	0x00000420
        /*0890*/ 	.short	0x0100
        /*0892*/ 	.byte	0x08
	.zero		1


	//   ....[122]....
        /*0894*/ 	.word	0x00000db0
        /*0898*/ 	.word	0x000000ff
        /*089c*/ 	.word	0x000001e8
        /*08a0*/ 	.short	0x0100
        /*08a2*/ 	.byte	0x08
	.zero		1


	//   ....[123]....
        /*08a4*/ 	.word	0x00000dc0
        /*08a8*/ 	.word	0x000000ff
        /*08ac*/ 	.word	0x00000428
        /*08b0*/ 	.short	0x0100
        /*08b2*/ 	.byte	0x08
	.zero		1


	//   ....[124]....
        /*08b4*/ 	.word	0x00000dd0
        /*08b8*/ 	.word	0x000000ff
        /*08bc*/ 	.word	0x000001f0
        /*08c0*/ 	.short	0x0100
        /*08c2*/ 	.byte	0x08
	.zero		1


	//   ....[125]....
        /*08c4*/ 	.word	0x00000de0
        /*08c8*/ 	.word	0x000000ff
        /*08cc*/ 	.word	0x00000430
        /*08d0*/ 	.short	0x0100
        /*08d2*/ 	.byte	0x08
	.zero		1


	//   ....[126]....
        /*08d4*/ 	.word	0x00000df0
        /*08d8*/ 	.word	0x000000ff
        /*08dc*/ 	.word	0x000001f8
        /*08e0*/ 	.short	0x0100
        /*08e2*/ 	.byte	0x08
	.zero		1


	//   ....[127]....
        /*08e4*/ 	.word	0x00000e00
        /*08e8*/ 	.word	0x000000ff
        /*08ec*/ 	.word	0x00000438
        /*08f0*/ 	.short	0x0100
        /*08f2*/ 	.byte	0x08
	.zero		1


	//   ....[128]....
        /*08f4*/ 	.word	0x00000e10
        /*08f8*/ 	.word	0x000000ff
        /*08fc*/ 	.word	0x00000200
        /*0900*/ 	.short	0x0100
        /*0902*/ 	.byte	0x08
	.zero		1


	//   ....[129]....
        /*0904*/ 	.word	0x00000e20
        /*0908*/ 	.word	0x000000ff
        /*090c*/ 	.word	0x00000440
        /*0910*/ 	.short	0x0100
        /*0912*/ 	.byte	0x08
	.zero		1


	//   ....[130]....
        /*0914*/ 	.word	0x00000e30
        /*0918*/ 	.word	0x000000ff
        /*091c*/ 	.word	0x00000208
        /*0920*/ 	.short	0x0100
        /*0922*/ 	.byte	0x08
	.zero		1


	//   ....[131]....
        /*0924*/ 	.word	0x00000e40
        /*0928*/ 	.word	0x000000ff
        /*092c*/ 	.word	0x00000448
        /*0930*/ 	.short	0x0100
        /*0932*/ 	.byte	0x08
	.zero		1


	//   ....[132]....
        /*0934*/ 	.word	0x00000e50
        /*0938*/ 	.word	0x000000ff
        /*093c*/ 	.word	0x00000210
        /*0940*/ 	.short	0x0100
        /*0942*/ 	.byte	0x08
	.zero		1


	//   ....[133]....
        /*0944*/ 	.word	0x00000e60
        /*0948*/ 	.word	0x000000ff
        /*094c*/ 	.word	0x00000450
        /*0950*/ 	.short	0x0100
        /*0952*/ 	.byte	0x08
	.zero		1


	//   ....[134]....
        /*0954*/ 	.word	0x00000e70
        /*0958*/ 	.word	0x000000ff
        /*095c*/ 	.word	0x00000218
        /*0960*/ 	.short	0x0100
        /*0962*/ 	.byte	0x08
	.zero		1


	//   ....[135]....
        /*0964*/ 	.word	0x00000e80
        /*0968*/ 	.word	0x000000ff
        /*096c*/ 	.word	0x00000458
        /*0970*/ 	.short	0x0100
        /*0972*/ 	.byte	0x08
	.zero		1


	//   ....[136]....
        /*0974*/ 	.word	0x00000e90
        /*0978*/ 	.word	0x000000ff
        /*097c*/ 	.word	0x00000220
        /*0980*/ 	.short	0x0100
        /*0982*/ 	.byte	0x08
	.zero		1


	//   ....[137]....
        /*0984*/ 	.word	0x00000ea0
        /*0988*/ 	.word	0x000000ff
        /*098c*/ 	.word	0x00000460
        /*0990*/ 	.short	0x0100
        /*0992*/ 	.byte	0x08
	.zero		1


	//   ....[138]....
        /*0994*/ 	.word	0x00000eb0
        /*0998*/ 	.word	0x000000ff
        /*099c*/ 	.word	0x00000228
        /*09a0*/ 	.short	0x0100
        /*09a2*/ 	.byte	0x08
	.zero		1


	//   ....[139]....
        /*09a4*/ 	.word	0x00000ec0
        /*09a8*/ 	.word	0x000000ff
        /*09ac*/ 	.word	0x00000468
        /*09b0*/ 	.short	0x0100
        /*09b2*/ 	.byte	0x08
	.zero		1


	//   ....[140]....
        /*09b4*/ 	.word	0x00000ed0
        /*09b8*/ 	.word	0x000000ff
        /*09bc*/ 	.word	0x00000230
        /*09c0*/ 	.short	0x0100
        /*09c2*/ 	.byte	0x08
	.zero		1


	//   ....[141]....
        /*09c4*/ 	.word	0x00000ee0
        /*09c8*/ 	.word	0x000000ff
        /*09cc*/ 	.word	0x00000470
        /*09d0*/ 	.short	0x0100
        /*09d2*/ 	.byte	0x08
	.zero		1


	//   ....[142]....
        /*09d4*/ 	.word	0x00000ef0
        /*09d8*/ 	.word	0x000000ff
        /*09dc*/ 	.word	0x00000238
        /*09e0*/ 	.short	0x0100
        /*09e2*/ 	.byte	0x08
	.zero		1


	//   ....[143]....
        /*09e4*/ 	.word	0x00000f00
        /*09e8*/ 	.word	0x000000ff
        /*09ec*/ 	.word	0x00000478
        /*09f0*/ 	.short	0x0100
        /*09f2*/ 	.byte	0x08
	.zero		1


	//   ....[144]....
        /*09f4*/ 	.word	0x00001030
        /*09f8*/ 	.word	0x000000ff
        /*09fc*/ 	.word	0x00000480
        /*0a00*/ 	.short	0x0100
        /*0a02*/ 	.byte	0x09
	.zero		1


	//   ....[145]....
        /*0a04*/ 	.word	0x00001040
        /*0a08*/ 	.word	0x000000ff
        /*0a0c*/ 	.word	0x00000488
        /*0a10*/ 	.short	0x0100
        /*0a12*/ 	.byte	0x09
	.zero		1


	//   ....[146]....
        /*0a14*/ 	.word	0x00001120
        /*0a18*/ 	.word	0x000000ff
        /*0a1c*/ 	.word	0x00000490
        /*0a20*/ 	.short	0x0100
        /*0a22*/ 	.byte	0x08
	.zero		1


	//   ....[147]....
        /*0a24*/ 	.word	0x00001130
        /*0a28*/ 	.word	0x000000ff
        /*0a2c*/ 	.word	0x00000498
        /*0a30*/ 	.short	0x0100
        /*0a32*/ 	.byte	0x08
	.zero		1


	//   ....[148]....
        /*0a34*/ 	.word	0x00001260
        /*0a38*/ 	.word	0x000000ff
        /*0a3c*/ 	.word	0x000004a0
        /*0a40*/ 	.short	0x0100
        /*0a42*/ 	.byte	0x08
	.zero		1


	//   ....[149]....
        /*0a44*/ 	.word	0x00001270
        /*0a48*/ 	.word	0x000000ff
        /*0a4c*/ 	.word	0x000004b0
        /*0a50*/ 	.short	0x0100
        /*0a52*/ 	.byte	0x08
	.zero		1


	//   ....[150]....
        /*0a54*/ 	.word	0x00001280
        /*0a58*/ 	.word	0x000000ff
        /*0a5c*/ 	.word	0x000004a8
        /*0a60*/ 	.short	0x0100
        /*0a62*/ 	.byte	0x08
	.zero		1


	//   ....[151]....
        /*0a64*/ 	.word	0x00001290
        /*0a68*/ 	.word	0x000000ff
        /*0a6c*/ 	.word	0x000004b8
        /*0a70*/ 	.short	0x0100
        /*0a72*/ 	.byte	0x08
	.zero		1


	//   ....[152]....
        /*0a74*/ 	.word	0x000013b0
        /*0a78*/ 	.word	0x000000ff
        /*0a7c*/ 	.word	0x000004c0
        /*0a80*/ 	.short	0x0100
        /*0a82*/ 	.byte	0x09
	.zero		1


	//   ....[153]....
        /*0a84*/ 	.word	0x000013c0
        /*0a88*/ 	.word	0x000000ff
        /*0a8c*/ 	.word	0x000004e0
        /*0a90*/ 	.short	0x0100
        /*0a92*/ 	.byte	0x09
	.zero		1


	//   ....[154]....
        /*0a94*/ 	.word	0x000013d0
        /*0a98*/ 	.word	0x000000ff
        /*0a9c*/ 	.word	0x000004c8
        /*0aa0*/ 	.short	0x0100
        /*0aa2*/ 	.byte	0x09
	.zero		1


	//   ....[155]....
        /*0aa4*/ 	.word	0x000013e0
        /*0aa8*/ 	.word	0x000000ff
        /*0aac*/ 	.word	0x000004e8
        /*0ab0*/ 	.short	0x0100
        /*0ab2*/ 	.byte	0x09
	.zero		1


	//   ....[156]....
        /*0ab4*/ 	.word	0x000013f0
        /*0ab8*/ 	.word	0x000000ff
        /*0abc*/ 	.word	0x000004d0
        /*0ac0*/ 	.short	0x0100
        /*0ac2*/ 	.byte	0x09
	.zero		1


	//   ....[157]....
        /*0ac4*/ 	.word	0x00001400
        /*0ac8*/ 	.word	0x000000ff
        /*0acc*/ 	.word	0x000004f0
        /*0ad0*/ 	.short	0x0100
        /*0ad2*/ 	.byte	0x09
	.zero		1


	//   ....[158]....
        /*0ad4*/ 	.word	0x00001410
        /*0ad8*/ 	.word	0x000000ff
        /*0adc*/ 	.word	0x000004d8
        /*0ae0*/ 	.short	0x0100
        /*0ae2*/ 	.byte	0x09
	.zero		1


	//   ....[159]....
        /*0ae4*/ 	.word	0x00001420
        /*0ae8*/ 	.word	0x000000ff
        /*0aec*/ 	.word	0x000004f8
        /*0af0*/ 	.short	0x0100
        /*0af2*/ 	.byte	0x09
	.zero		1


	//   ....[160]....
        /*0af4*/ 	.word	0x00001510
        /*0af8*/ 	.word	0x000000ff
        /*0afc*/ 	.word	0x00000500
        /*0b00*/ 	.short	0x0100
        /*0b02*/ 	.byte	0x08
	.zero		1


	//   ....[161]....
        /*0b04*/ 	.word	0x00001520
        /*0b08*/ 	.word	0x000000ff
        /*0b0c*/ 	.word	0x00000510
        /*0b10*/ 	.short	0x0100
        /*0b12*/ 	.byte	0x08
	.zero		1


	//   ....[162]....
        /*0b14*/ 	.word	0x00001530
        /*0b18*/ 	.word	0x000000ff
        /*0b1c*/ 	.word	0x00000508
        /*0b20*/ 	.short	0x0100
        /*0b22*/ 	.byte	0x08
	.zero		1


	//   ....[163]....
        /*0b24*/ 	.word	0x00001540
        /*0b28*/ 	.word	0x000000ff
        /*0b2c*/ 	.word	0x00000518
        /*0b30*/ 	.short	0x0100
        /*0b32*/ 	.byte	0x08
	.zero		1


	//   ....[164]....
        /*0b34*/ 	.word	0x00001630
        /*0b38*/ 	.word	0x000000ff
        /*0b3c*/ 	.word	0x00000520
        /*0b40*/ 	.short	0x0100
        /*0b42*/ 	.byte	0x06
	.zero		1


	//   ....[165]....
        /*0b44*/ 	.word	0x00002040
        /*0b48*/ 	.word	0x00000003
        /*0b4c*/ 	.word	0x00000510
        /*0b50*/ 	.short	0x010a
        /*0b52*/ 	.byte	0xff
	.zero		1


	//   ....[166]....
        /*0b54*/ 	.word	0x00002070
        /*0b58*/ 	.word	0x00000003
        /*0b5c*/ 	.word	0x00000500
        /*0b60*/ 	.short	0x0101
        /*0b62*/ 	.byte	0xff
	.zero		1


	//   ....[167]....
        /*0b64*/ 	.word	0x00002170
        /*0b68*/ 	.word	0x000000ff
        /*0b6c*/ 	.word	0x00000240
        /*0b70*/ 	.short	0x010a
        /*0b72*/ 	.byte	0x08
	.zero		1


	//   ....[168]....
        /*0b74*/ 	.word	0x00002240
        /*0b78*/ 	.word	0x000000ff
        /*0b7c*/ 	.word	0x00000240
        /*0b80*/ 	.short	0x010a
        /*0b82*/ 	.byte	0x21
	.zero		1


	//   ....[169]....
        /*0b84*/ 	.word	0x000023f0
        /*0b88*/ 	.word	0x000000ff
        /*0b8c*/ 	.word	0x00000240
        /*0b90*/ 	.short	0x010a
        /*0b92*/ 	.byte	0x08
	.zero		1


	//   ....[170]....
        /*0b94*/ 	.word	0x000024f0
        /*0b98*/ 	.word	0x000000ff
        /*0b9c*/ 	.word	0x00000498
        /*0ba0*/ 	.short	0x0101
        /*0ba2*/ 	.byte	0x04
	.zero		1


	//   ....[171]....
        /*0ba4*/ 	.word	0x00002510
        /*0ba8*/ 	.word	0x000000ff
        /*0bac*/ 	.word	0x00000240
        /*0bb0*/ 	.short	0x010a
        /*0bb2*/ 	.byte	0x08
	.zero		1


	//   ....[172]....
        /*0bb4*/ 	.word	0x00002590
        /*0bb8*/ 	.word	0x000000ff
        /*0bbc*/ 	.word	0x00000240
        /*0bc0*/ 	.short	0x010a
        /*0bc2*/ 	.byte	0x11
	.zero		1


	//   ....[173]....
        /*0bc4*/ 	.word	0x00002720
        /*0bc8*/ 	.word	0x000000ff
        /*0bcc*/ 	.word	0x00000240
        /*0bd0*/ 	.short	0x010a
        /*0bd2*/ 	.byte	0x08
	.zero		1


	//   ....[174]....
        /*0bd4*/ 	.word	0x00002870
        /*0bd8*/ 	.word	0x00000002
        /*0bdc*/ 	.word	0x000004a0
        /*0be0*/ 	.short	0x010a
        /*0be2*/ 	.byte	0xff
	.zero		1


	//   ....[175]....
        /*0be4*/ 	.word	0x00002930
        /*0be8*/ 	.word	0x00000002
        /*0bec*/ 	.word	0x00000000
        /*0bf0*/ 	.short	0x0101
        /*0bf2*/ 	.byte	0xff
	.zero		1


	//   ....[176]....
        /*0bf4*/ 	.word	0x00002e90
        /*0bf8*/ 	.word	0x000000ff
        /*0bfc*/ 	.word	0x00000000
        /*0c00*/ 	.short	0x010a
        /*0c02*/ 	.byte	0x05
	.zero		1


	//   ....[177]....
        /*0c04*/ 	.word	0x00002f20
        /*0c08*/ 	.word	0x000000ff
        /*0c0c*/ 	.word	0x00000000
        /*0c10*/ 	.short	0x010a
        /*0c12*/ 	.byte	0x05
	.zero		1


	//   ....[178]....
        /*0c14*/ 	.word	0x00002fb0
        /*0c18*/ 	.word	0x000000ff
        /*0c1c*/ 	.word	0x00000000
        /*0c20*/ 	.short	0x010a
        /*0c22*/ 	.byte	0x05
	.zero		1


	//   ....[179]....
        /*0c24*/ 	.word	0x00003040
        /*0c28*/ 	.word	0x000000ff
        /*0c2c*/ 	.word	0x00000000
        /*0c30*/ 	.short	0x010a
        /*0c32*/ 	.byte	0x05
	.zero		1


	//   ....[180]....
        /*0c34*/ 	.word	0x000030d0
        /*0c38*/ 	.word	0x000000ff
        /*0c3c*/ 	.word	0x00000000
        /*0c40*/ 	.short	0x010a
        /*0c42*/ 	.byte	0x05
	.zero		1


	//   ....[181]....
        /*0c44*/ 	.word	0x00003160
        /*0c48*/ 	.word	0x000000ff
        /*0c4c*/ 	.word	0x00000000
        /*0c50*/ 	.short	0x010a
        /*0c52*/ 	.byte	0x05
	.zero		1


	//   ....[182]....
        /*0c54*/ 	.word	0x000031f0
        /*0c58*/ 	.word	0x000000ff
        /*0c5c*/ 	.word	0x00000000
        /*0c60*/ 	.short	0x010a
        /*0c62*/ 	.byte	0x05
	.zero		1


	//   ....[183]....
        /*0c64*/ 	.word	0x00003280
        /*0c68*/ 	.word	0x000000ff
        /*0c6c*/ 	.word	0x00000000
        /*0c70*/ 	.short	0x010a
        /*0c72*/ 	.byte	0x05
	.zero		1


	//   ....[184]....
        /*0c74*/ 	.word	0x00003310
        /*0c78*/ 	.word	0x000000ff
        /*0c7c*/ 	.word	0x00000000
        /*0c80*/ 	.short	0x010a
        /*0c82*/ 	.byte	0x05
	.zero		1


	//   ....[185]....
        /*0c84*/ 	.word	0x000033a0
        /*0c88*/ 	.word	0x000000ff
        /*0c8c*/ 	.word	0x00000000
        /*0c90*/ 	.short	0x010a
        /*0c92*/ 	.byte	0x05
	.zero		1


	//   ....[186]....
        /*0c94*/ 	.word	0x00003430
        /*0c98*/ 	.word	0x000000ff
        /*0c9c*/ 	.word	0x00000000
        /*0ca0*/ 	.short	0x010a
        /*0ca2*/ 	.byte	0x05
	.zero		1


	//   ....[187]....
        /*0ca4*/ 	.word	0x000034c0
        /*0ca8*/ 	.word	0x000000ff
        /*0cac*/ 	.word	0x00000000
        /*0cb0*/ 	.short	0x010a
        /*0cb2*/ 	.byte	0x05
	.zero		1


	//   ....[188]....
        /*0cb4*/ 	.word	0x00003550
        /*0cb8*/ 	.word	0x000000ff
        /*0cbc*/ 	.word	0x00000000
        /*0cc0*/ 	.short	0x010a
        /*0cc2*/ 	.byte	0x05
	.zero		1


	//   ....[189]....
        /*0cc4*/ 	.word	0x000035e0
        /*0cc8*/ 	.word	0x000000ff
        /*0ccc*/ 	.word	0x00000000
        /*0cd0*/ 	.short	0x010a
        /*0cd2*/ 	.byte	0x05
	.zero		1


	//   ....[190]....
        /*0cd4*/ 	.word	0x00003670
        /*0cd8*/ 	.word	0x000000ff
        /*0cdc*/ 	.word	0x00000000
        /*0ce0*/ 	.short	0x010a
        /*0ce2*/ 	.byte	0x05
	.zero		1


	//   ....[191]....
        /*0ce4*/ 	.word	0x00003700
        /*0ce8*/ 	.word	0x000000ff
        /*0cec*/ 	.word	0x00000000
        /*0cf0*/ 	.short	0x010a
        /*0cf2*/ 	.byte	0x05
	.zero		1


	//   ....[192]....
        /*0cf4*/ 	.word	0x00003790
        /*0cf8*/ 	.word	0x000000ff
        /*0cfc*/ 	.word	0x00000000
        /*0d00*/ 	.short	0x010a
        /*0d02*/ 	.byte	0x05
	.zero		1


	//   ....[193]....
        /*0d04*/ 	.word	0x00003820
        /*0d08*/ 	.word	0x000000ff
        /*0d0c*/ 	.word	0x00000000
        /*0d10*/ 	.short	0x010a
        /*0d12*/ 	.byte	0x05
	.zero		1


	//   ....[194]....
        /*0d14*/ 	.word	0x000038b0
        /*0d18*/ 	.word	0x000000ff
        /*0d1c*/ 	.word	0x00000000
        /*0d20*/ 	.short	0x010a
        /*0d22*/ 	.byte	0x05
	.zero		1


	//   ....[195]....
        /*0d24*/ 	.word	0x00003940
        /*0d28*/ 	.word	0x000000ff
        /*0d2c*/ 	.word	0x00000000
        /*0d30*/ 	.short	0x010a
        /*0d32*/ 	.byte	0x05
	.zero		1


	//   ....[196]....
        /*0d34*/ 	.word	0x000039d0
        /*0d38*/ 	.word	0x000000ff
        /*0d3c*/ 	.word	0x00000000
        /*0d40*/ 	.short	0x010a
        /*0d42*/ 	.byte	0x05
	.zero		1


	//   ....[197]....
        /*0d44*/ 	.word	0x00003a60
        /*0d48*/ 	.word	0x000000ff
        /*0d4c*/ 	.word	0x00000000
        /*0d50*/ 	.short	0x010a
        /*0d52*/ 	.byte	0x05
	.zero		1


	//   ....[198]....
        /*0d54*/ 	.word	0x00003af0
        /*0d58*/ 	.word	0x000000ff
        /*0d5c*/ 	.word	0x00000000
        /*0d60*/ 	.short	0x010a
        /*0d62*/ 	.byte	0x05
	.zero		1


	//   ....[199]....
        /*0d64*/ 	.word	0x00003b80
        /*0d68*/ 	.word	0x000000ff
        /*0d6c*/ 	.word	0x00000000
        /*0d70*/ 	.short	0x010a
        /*0d72*/ 	.byte	0x05
	.zero		1


	//   ....[200]....
        /*0d74*/ 	.word	0x00003c10
        /*0d78*/ 	.word	0x000000ff
        /*0d7c*/ 	.word	0x00000000
        /*0d80*/ 	.short	0x010a
        /*0d82*/ 	.byte	0x05
	.zero		1


	//   ....[201]....
        /*0d84*/ 	.word	0x00003ca0
        /*0d88*/ 	.word	0x000000ff
        /*0d8c*/ 	.word	0x00000000
        /*0d90*/ 	.short	0x010a
        /*0d92*/ 	.byte	0x05
	.zero		1


	//   ....[202]....
        /*0d94*/ 	.word	0x00003d30
        /*0d98*/ 	.word	0x000000ff
        /*0d9c*/ 	.word	0x00000000
        /*0da0*/ 	.short	0x010a
        /*0da2*/ 	.byte	0x05
	.zero		1


	//   ....[203]....
        /*0da4*/ 	.word	0x00003dc0
        /*0da8*/ 	.word	0x000000ff
        /*0dac*/ 	.word	0x00000000
        /*0db0*/ 	.short	0x010a
        /*0db2*/ 	.byte	0x05
	.zero		1


	//   ....[204]....
        /*0db4*/ 	.word	0x00003e50
        /*0db8*/ 	.word	0x000000ff
        /*0dbc*/ 	.word	0x00000000
        /*0dc0*/ 	.short	0x010a
        /*0dc2*/ 	.byte	0x05
	.zero		1


	//   ....[205]....
        /*0dc4*/ 	.word	0x00003ee0
        /*0dc8*/ 	.word	0x000000ff
        /*0dcc*/ 	.word	0x00000000
        /*0dd0*/ 	.short	0x010a
        /*0dd2*/ 	.byte	0x05
	.zero		1


	//   ....[206]....
        /*0dd4*/ 	.word	0x00003f70
        /*0dd8*/ 	.word	0x000000ff
        /*0ddc*/ 	.word	0x00000000
        /*0de0*/ 	.short	0x010a
        /*0de2*/ 	.byte	0x05
	.zero		1


	//   ....[207]....
        /*0de4*/ 	.word	0x00004000
        /*0de8*/ 	.word	0x000000ff
        /*0dec*/ 	.word	0x00000000
        /*0df0*/ 	.short	0x010a
        /*0df2*/ 	.byte	0x05
	.zero		1


	//   ....[208]....
        /*0df4*/ 	.word	0x00004090
        /*0df8*/ 	.word	0x000000ff
        /*0dfc*/ 	.word	0x00000000
        /*0e00*/ 	.short	0x010a
        /*0e02*/ 	.byte	0x05
	.zero		1


	//   ....[209]....
        /*0e04*/ 	.word	0x00004120
        /*0e08*/ 	.word	0x000000ff
        /*0e0c*/ 	.word	0x00000000
        /*0e10*/ 	.short	0x010a
        /*0e12*/ 	.byte	0x05
	.zero		1


	//   ....[210]....
        /*0e14*/ 	.word	0x000041b0
        /*0e18*/ 	.word	0x000000ff
        /*0e1c*/ 	.word	0x00000000
        /*0e20*/ 	.short	0x010a
        /*0e22*/ 	.byte	0x05
	.zero		1


	//   ....[211]....
        /*0e24*/ 	.word	0x00004240
        /*0e28*/ 	.word	0x000000ff
        /*0e2c*/ 	.word	0x00000000
        /*0e30*/ 	.short	0x010a
        /*0e32*/ 	.byte	0x05
	.zero		1


	//   ....[212]....
        /*0e34*/ 	.word	0x000042d0
        /*0e38*/ 	.word	0x000000ff
        /*0e3c*/ 	.word	0x00000000
        /*0e40*/ 	.short	0x010a
        /*0e42*/ 	.byte	0x05
	.zero		1


	//   ....[213]....
        /*0e44*/ 	.word	0x00004360
        /*0e48*/ 	.word	0x000000ff
        /*0e4c*/ 	.word	0x00000000
        /*0e50*/ 	.short	0x010a
        /*0e52*/ 	.byte	0x05
	.zero		1


	//   ....[214]....
        /*0e54*/ 	.word	0x000043f0
        /*0e58*/ 	.word	0x000000ff
        /*0e5c*/ 	.word	0x00000000
        /*0e60*/ 	.short	0x010a
        /*0e62*/ 	.byte	0x05
	.zero		1


	//   ....[215]....
        /*0e64*/ 	.word	0x00004480
        /*0e68*/ 	.word	0x000000ff
        /*0e6c*/ 	.word	0x00000000
        /*0e70*/ 	.short	0x010a
        /*0e72*/ 	.byte	0x05
	.zero		1


	//   ....[216]....
        /*0e74*/ 	.word	0x00004510
        /*0e78*/ 	.word	0x000000ff
        /*0e7c*/ 	.word	0x00000000
        /*0e80*/ 	.short	0x010a
        /*0e82*/ 	.byte	0x05
	.zero		1


	//   ....[217]....
        /*0e84*/ 	.word	0x000045a0
        /*0e88*/ 	.word	0x000000ff
        /*0e8c*/ 	.word	0x00000000
        /*0e90*/ 	.short	0x010a
        /*0e92*/ 	.byte	0x05
	.zero		1


	//   ....[218]....
        /*0e94*/ 	.word	0x00004630
        /*0e98*/ 	.word	0x000000ff
        /*0e9c*/ 	.word	0x00000000
        /*0ea0*/ 	.short	0x010a
        /*0ea2*/ 	.byte	0x05
	.zero		1


	//   ....[219]....
        /*0ea4*/ 	.word	0x000046c0
        /*0ea8*/ 	.word	0x000000ff
        /*0eac*/ 	.word	0x00000000
        /*0eb0*/ 	.short	0x010a
        /*0eb2*/ 	.byte	0x05
	.zero		1


	//   ....[220]....
        /*0eb4*/ 	.word	0x00004750
        /*0eb8*/ 	.word	0x000000ff
        /*0ebc*/ 	.word	0x00000000
        /*0ec0*/ 	.short	0x010a
        /*0ec2*/ 	.byte	0x05
	.zero		1


	//   ....[221]....
        /*0ec4*/ 	.word	0x000047e0
        /*0ec8*/ 	.word	0x000000ff
        /*0ecc*/ 	.word	0x00000000
        /*0ed0*/ 	.short	0x010a
        /*0ed2*/ 	.byte	0x05
	.zero		1


	//   ....[222]....
        /*0ed4*/ 	.word	0x00004870
        /*0ed8*/ 	.word	0x000000ff
        /*0edc*/ 	.word	0x00000000
        /*0ee0*/ 	.short	0x010a
        /*0ee2*/ 	.byte	0x05
	.zero		1


	//   ....[223]....
        /*0ee4*/ 	.word	0x00004900
        /*0ee8*/ 	.word	0x000000ff
        /*0eec*/ 	.word	0x00000000
        /*0ef0*/ 	.short	0x010a
        /*0ef2*/ 	.byte	0x05
	.zero		1


	//   ....[224]....
        /*0ef4*/ 	.word	0x00004990
        /*0ef8*/ 	.word	0x000000ff
        /*0efc*/ 	.word	0x00000000
        /*0f00*/ 	.short	0x010a
        /*0f02*/ 	.byte	0x05
	.zero		1


	//   ....[225]....
        /*0f04*/ 	.word	0x00004a20
        /*0f08*/ 	.word	0x000000ff
        /*0f0c*/ 	.word	0x00000000
        /*0f10*/ 	.short	0x010a
        /*0f12*/ 	.byte	0x05
	.zero		1


	//   ....[226]....
        /*0f14*/ 	.word	0x00004ab0
        /*0f18*/ 	.word	0x000000ff
        /*0f1c*/ 	.word	0x00000000
        /*0f20*/ 	.short	0x010a
        /*0f22*/ 	.byte	0x05
	.zero		1


	//   ....[227]....
        /*0f24*/ 	.word	0x00004b40
        /*0f28*/ 	.word	0x000000ff
        /*0f2c*/ 	.word	0x00000000
        /*0f30*/ 	.short	0x010a
        /*0f32*/ 	.byte	0x05
	.zero		1


	//   ....[228]....
        /*0f34*/ 	.word	0x00004bd0
        /*0f38*/ 	.word	0x000000ff
        /*0f3c*/ 	.word	0x00000000
        /*0f40*/ 	.short	0x010a
        /*0f42*/ 	.byte	0x05
	.zero		1


	//   ....[229]....
        /*0f44*/ 	.word	0x00004c60
        /*0f48*/ 	.word	0x000000ff
        /*0f4c*/ 	.word	0x00000000
        /*0f50*/ 	.short	0x010a
        /*0f52*/ 	.byte	0x05
	.zero		1


	//   ....[230]....
        /*0f54*/ 	.word	0x00004cf0
        /*0f58*/ 	.word	0x000000ff
        /*0f5c*/ 	.word	0x00000000
        /*0f60*/ 	.short	0x010a
        /*0f62*/ 	.byte	0x05
	.zero		1


	//   ....[231]....
        /*0f64*/ 	.word	0x00004d80
        /*0f68*/ 	.word	0x000000ff
        /*0f6c*/ 	.word	0x00000000
        /*0f70*/ 	.short	0x010a
        /*0f72*/ 	.byte	0x05
	.zero		1


	//   ....[232]....
        /*0f74*/ 	.word	0x00004e10
        /*0f78*/ 	.word	0x000000ff
        /*0f7c*/ 	.word	0x00000000
        /*0f80*/ 	.short	0x010a
        /*0f82*/ 	.byte	0x05
	.zero		1


	//   ....[233]....
        /*0f84*/ 	.word	0x00004ea0
        /*0f88*/ 	.word	0x000000ff
        /*0f8c*/ 	.word	0x00000000
        /*0f90*/ 	.short	0x010a
        /*0f92*/ 	.byte	0x05
	.zero		1


	//   ....[234]....
        /*0f94*/ 	.word	0x00004f30
        /*0f98*/ 	.word	0x000000ff
        /*0f9c*/ 	.word	0x00000000
        /*0fa0*/ 	.short	0x010a
        /*0fa2*/ 	.byte	0x05
	.zero		1


	//   ....[235]....
        /*0fa4*/ 	.word	0x00004fc0
        /*0fa8*/ 	.word	0x000000ff
        /*0fac*/ 	.word	0x00000000
        /*0fb0*/ 	.short	0x010a
        /*0fb2*/ 	.byte	0x05
	.zero		1


	//   ....[236]....
        /*0fb4*/ 	.word	0x00005050
        /*0fb8*/ 	.word	0x000000ff
        /*0fbc*/ 	.word	0x00000000
        /*0fc0*/ 	.short	0x010a
        /*0fc2*/ 	.byte	0x05
	.zero		1


	//   ....[237]....
        /*0fc4*/ 	.word	0x000050e0
        /*0fc8*/ 	.word	0x000000ff
        /*0fcc*/ 	.word	0x00000000
        /*0fd0*/ 	.short	0x010a
        /*0fd2*/ 	.byte	0x05
	.zero		1


	//   ....[238]....
        /*0fd4*/ 	.word	0x00005170
        /*0fd8*/ 	.word	0x000000ff
        /*0fdc*/ 	.word	0x00000000
        /*0fe0*/ 	.short	0x010a
        /*0fe2*/ 	.byte	0x05
	.zero		1


	//   ....[239]....
        /*0fe4*/ 	.word	0x00005200
        /*0fe8*/ 	.word	0x000000ff
        /*0fec*/ 	.word	0x00000000
        /*0ff0*/ 	.short	0x010a
        /*0ff2*/ 	.byte	0x05
	.zero		1


	//   ....[240]....
        /*0ff4*/ 	.word	0x00005290
        /*0ff8*/ 	.word	0x000000ff
        /*0ffc*/ 	.word	0x00000000
        /*1000*/ 	.short	0x010a
        /*1002*/ 	.byte	0x05
	.zero		1


	//   ....[241]....
        /*1004*/ 	.word	0x00005320
        /*1008*/ 	.word	0x000000ff
        /*100c*/ 	.word	0x00000000
        /*1010*/ 	.short	0x010a
        /*1012*/ 	.byte	0x05
	.zero		1


	//   ....[242]....
        /*1014*/ 	.word	0x000053b0
        /*1018*/ 	.word	0x000000ff
        /*101c*/ 	.word	0x00000000
        /*1020*/ 	.short	0x010a
        /*1022*/ 	.byte	0x05
	.zero		1


	//   ....[243]....
        /*1024*/ 	.word	0x00005440
        /*1028*/ 	.word	0x000000ff
        /*102c*/ 	.word	0x00000000
        /*1030*/ 	.short	0x010a
        /*1032*/ 	.byte	0x05
	.zero		1


	//   ....[244]....
        /*1034*/ 	.word	0x000054d0
        /*1038*/ 	.word	0x000000ff
        /*103c*/ 	.word	0x00000000
        /*1040*/ 	.short	0x010a
        /*1042*/ 	.byte	0x05
	.zero		1


	//   ....[245]....
        /*1044*/ 	.word	0x00005560
        /*1048*/ 	.word	0x000000ff
        /*104c*/ 	.word	0x00000000
        /*1050*/ 	.short	0x010a
        /*1052*/ 	.byte	0x05
	.zero		1


	//   ....[246]....
        /*1054*/ 	.word	0x000055f0
        /*1058*/ 	.word	0x000000ff
        /*105c*/ 	.word	0x00000000
        /*1060*/ 	.short	0x010a
        /*1062*/ 	.byte	0x05
	.zero		1


	//   ....[247]....
        /*1064*/ 	.word	0x00005690
        /*1068*/ 	.word	0x00000000
        /*106c*/ 	.word	0x00000000
        /*1070*/ 	.short	0x010a
        /*1072*/ 	.byte	0xff
	.zero		1


	//   ....[248]....
        /*1074*/ 	.word	0x000057c0
        /*1078*/ 	.word	0x00000000
        /*107c*/ 	.word	0x00000500
        /*1080*/ 	.short	0x010a
        /*1082*/ 	.byte	0xff
	.zero		1


	//   ....[249]....
        /*1084*/ 	.word	0x00005830
        /*1088*/ 	.word	0x00000004
        /*108c*/ 	.word	0x00000000
        /*1090*/ 	.short	0x0101
        /*1092*/ 	.byte	0xff
	.zero		1


	//   ....[250]....
        /*1094*/ 	.word	0x00005850
        /*1098*/ 	.word	0x000000ff
        /*109c*/ 	.word	0x000004b0
        /*10a0*/ 	.short	0x010a
        /*10a2*/ 	.byte	0x05
	.zero		1


	//   ....[251]....
        /*10a4*/ 	.word	0x00005970
        /*10a8*/ 	.word	0x00000000
        /*10ac*/ 	.word	0x000004a0
        /*10b0*/ 	.short	0x010a
        /*10b2*/ 	.byte	0xff
	.zero		1


	//   ....[252]....
        /*10b4*/ 	.word	0x00005a70
        /*10b8*/ 	.word	0x00000000
        /*10bc*/ 	.word	0x00000000
        /*10c0*/ 	.short	0x0101
        /*10c2*/ 	.byte	0xff
	.zero		1


	//   ....[253]....
        /*10c4*/ 	.word	0x00005b00
        /*10c8*/ 	.word	0x000000ff
        /*10cc*/ 	.word	0x000004b0
        /*10d0*/ 	.short	0x0106
        /*10d2*/ 	.byte	0x05
	.zero		1


	//   ....[254]....
        /*10d4*/ 	.word	0x00005b20
        /*10d8*/ 	.word	0x000000ff
        /*10dc*/ 	.word	0x000004b0
        /*10e0*/ 	.short	0x010a
        /*10e2*/ 	.byte	0x05
	.zero		1


	//   ....[255]....
        /*10e4*/ 	.word	0x00005bb0
        /*10e8*/ 	.word	0x000000ff
        /*10ec*/ 	.word	0x000004b0
        /*10f0*/ 	.short	0x0106
        /*10f2*/ 	.byte	0x04
	.zero		1


	//   ....[0]....
        /*10f4*/ 	.word	0x00005bf0
        /*10f8*/ 	.word	0x00000000
        /*10fc*/ 	.word	0x000004b0
        /*1100*/ 	.short	0x010a
        /*1102*/ 	.byte	0xff
	.zero		1


	//   ....[1]....
        /*1104*/ 	.word	0x00005e30
        /*1108*/ 	.word	0x000000ff
        /*110c*/ 	.word	0x00000008
        /*1110*/ 	.short	0x010a
        /*1112*/ 	.byte	0x06
	.zero		1


	//   ....[2]....
        /*1114*/ 	.word	0x00005e50
        /*1118*/ 	.word	0x000000ff
        /*111c*/ 	.word	0x00000008
        /*1120*/ 	.short	0x010a
        /*1122*/ 	.byte	0x06
	.zero		1


	//   ....[3]....
        /*1124*/ 	.word	0x00005fe0
        /*1128*/ 	.word	0x000000ff
        /*112c*/ 	.word	0x00000008
        /*1130*/ 	.short	0x010a
        /*1132*/ 	.byte	0x06
	.zero		1


	//   ....[4]....
        /*1134*/ 	.word	0x00006000
        /*1138*/ 	.word	0x000000ff
        /*113c*/ 	.word	0x00000008
        /*1140*/ 	.short	0x010a
        /*1142*/ 	.byte	0x06
	.zero		1


	//   ....[5]....
        /*1144*/ 	.word	0x000060c0
        /*1148*/ 	.word	0x000000ff
        /*114c*/ 	.word	0x00000000
        /*1150*/ 	.short	0x0101
        /*1152*/ 	.byte	0x07
	.zero		1


	//   ....[6]....
        /*1154*/ 	.word	0x000063a0
        /*1158*/ 	.word	0x00000000
        /*115c*/ 	.word	0x000004a0
        /*1160*/ 	.short	0x010a
        /*1162*/ 	.byte	0xff
	.zero		1


	//   ....[7]....
        /*1164*/ 	.word	0x00006460
        /*1168*/ 	.word	0x00000000
        /*116c*/ 	.word	0x00000000
        /*1170*/ 	.short	0x0101
        /*1172*/ 	.byte	0xff
	.zero		1


	//   ....[8]....
        /*1174*/ 	.word	0x00006510
        /*1178*/ 	.word	0x000000ff
        /*117c*/ 	.word	0x00000000
        /*1180*/ 	.short	0x010a
        /*1182*/ 	.byte	0x06
	.zero		1


	//   ....[9]....
        /*1184*/ 	.word	0x00006520
        /*1188*/ 	.word	0x000000ff
        /*118c*/ 	.word	0x000004e0
        /*1190*/ 	.short	0x010a
        /*1192*/ 	.byte	0x0b
	.zero		1


	//   ....[10]....
        /*1194*/ 	.word	0x000065e0
        /*1198*/ 	.word	0x000000ff
        /*119c*/ 	.word	0x00000000
        /*11a0*/ 	.short	0x010a
        /*11a2*/ 	.byte	0x09
	.zero		1


	//   ....[11]....
        /*11a4*/ 	.word	0x00006720
        /*11a8*/ 	.word	0x000000ff
        /*11ac*/ 	.word	0x00000000
        /*11b0*/ 	.short	0x010a
        /*11b2*/ 	.byte	0x06
	.zero		1


	//   ....[12]....
        /*11b4*/ 	.word	0x00006920
        /*11b8*/ 	.word	0x000000ff
        /*11bc*/ 	.word	0x00000000
        /*11c0*/ 	.short	0x010a
        /*11c2*/ 	.byte	0x07
	.zero		1


	//   ....[13]....
        /*11c4*/ 	.word	0x000069b0
        /*11c8*/ 	.word	0x000000ff
        /*11cc*/ 	.word	0x00000000
        /*11d0*/ 	.short	0x010a
        /*11d2*/ 	.byte	0x07
	.zero		1


	//   ....[14]....
        /*11d4*/ 	.word	0x00006a40
        /*11d8*/ 	.word	0x000000ff
        /*11dc*/ 	.word	0x00000000
        /*11e0*/ 	.short	0x010a
        /*11e2*/ 	.byte	0x07
	.zero		1


	//   ....[15]....
        /*11e4*/ 	.word	0x00006ae0
        /*11e8*/ 	.word	0x00000000
        /*11ec*/ 	.word	0x00000000
        /*11f0*/ 	.short	0x010a
        /*11f2*/ 	.byte	0xff
	.zero		1


	//   ....[16]....
        /*11f4*/ 	.word	0x00006b20
        /*11f8*/ 	.word	0x00000000
        /*11fc*/ 	.word	0x00000000
        /*1200*/ 	.short	0x010a
        /*1202*/ 	.byte	0xff
	.zero		1


	//   ....[17]....
        /*1204*/ 	.word	0x00006b90
        /*1208*/ 	.word	0x000000ff
        /*120c*/ 	.word	0x00000000
        /*1210*/ 	.short	0x0101
        /*1212*/ 	.byte	0x05
	.zero		1


	//   ....[18]....
        /*1214*/ 	.word	0x00006bd0
        /*1218*/ 	.word	0x000000ff
        /*121c*/ 	.word	0x00000520
        /*1220*/ 	.short	0x010a
        /*1222*/ 	.byte	0x08
	.zero		1


	//   ....[19]....
        /*1224*/ 	.word	0x00006c20
        /*1228*/ 	.word	0x000000ff
        /*122c*/ 	.word	0x00000000
        /*1230*/ 	.short	0x0101
        /*1232*/ 	.byte	0x05
	.zero		1


	//   ....[20]....
        /*1234*/ 	.word	0x00007030
        /*1238*/ 	.word	0x00000000
        /*123c*/ 	.word	0x000004a0
        /*1240*/ 	.short	0x010a
        /*1242*/ 	.byte	0xff
	.zero		1


	//   ....[21]....
        /*1244*/ 	.word	0x00007120
        /*1248*/ 	.word	0x00000000
        /*124c*/ 	.word	0x00000000
        /*1250*/ 	.short	0x0101
        /*1252*/ 	.byte	0xff
	.zero		1


	//   ....[22]....
        /*1254*/ 	.word	0x00007440
        /*1258*/ 	.word	0x000000ff
        /*125c*/ 	.word	0x00000498
        /*1260*/ 	.short	0x010a
        /*1262*/ 	.byte	0x06
	.zero		1


	//   ....[23]....
        /*1264*/ 	.word	0x000075c0
        /*1268*/ 	.word	0x000000ff
        /*126c*/ 	.word	0x00000488
        /*1270*/ 	.short	0x010a
        /*1272*/ 	.byte	0x06
	.zero		1


	//   ....[24]....
        /*1274*/ 	.word	0x000078f0
        /*1278*/ 	.word	0x000000ff
        /*127c*/ 	.word	0x00000480
        /*1280*/ 	.short	0x010b
        /*1282*/ 	.byte	0x06
	.zero		1


	//   ....[25]....
        /*1284*/ 	.word	0x00007910
        /*1288*/ 	.word	0x000000ff
        /*128c*/ 	.word	0x00000000
        /*1290*/ 	.short	0x0101
        /*1292*/ 	.byte	0x25
	.zero		1


	//   ....[26]....
        /*1294*/ 	.word	0x00007950
        /*1298*/ 	.word	0x00000000
        /*129c*/ 	.word	0x00000488
        /*12a0*/ 	.short	0x010a
        /*12a2*/ 	.byte	0xff
	.zero		1


	//   ....[27]....
        /*12a4*/ 	.word	0x00007cc0
        /*12a8*/ 	.word	0x00000000
        /*12ac*/ 	.word	0x000004a0
        /*12b0*/ 	.short	0x010a
        /*12b2*/ 	.byte	0xff
	.zero		1


	//   ....[28]....
        /*12b4*/ 	.word	0x00007dd0
        /*12b8*/ 	.word	0x00000000
        /*12bc*/ 	.word	0x00000000
        /*12c0*/ 	.short	0x0101
        /*12c2*/ 	.byte	0xff
	.zero		1


	//   ....[29]....
        /*12c4*/ 	.word	0x00008740
        /*12c8*/ 	.word	0x000000ff
        /*12cc*/ 	.word	0x00000480
        /*12d0*/ 	.short	0x010a
        /*12d2*/ 	.byte	0x2b
	.zero		1


	//   ....[30]....
        /*12d4*/ 	.word	0x00008750
        /*12d8*/ 	.word	0x00000071
        /*12dc*/ 	.word	0x000004c0
        /*12e0*/ 	.short	0x010a
        /*12e2*/ 	.byte	0xff
	.zero		1


	//   ....[31]....
        /*12e4*/ 	.word	0x000088a0
        /*12e8*/ 	.word	0x000000ff
        /*12ec*/ 	.word	0x00000480
        /*12f0*/ 	.short	0x010a
        /*12f2*/ 	.byte	0x2b
	.zero		1


	//   ....[32]....
        /*12f4*/ 	.word	0x00008980
        /*12f8*/ 	.word	0x000000ff
        /*12fc*/ 	.word	0x00000000
        /*1300*/ 	.short	0x0101
        /*1302*/ 	.byte	0x04
	.zero		1


	//   ....[33]....
        /*1304*/ 	.word	0x000089e0
        /*1308*/ 	.word	0x00000071
        /*130c*/ 	.word	0x000004c0
        /*1310*/ 	.short	0x010a
        /*1312*/ 	.byte	0xff
	.zero		1


	//   ....[34]....
        /*1314*/ 	.word	0x00008c40
        /*1318*/ 	.word	0x00000071
        /*131c*/ 	.word	0x00000000
        /*1320*/ 	.short	0x0101
        /*1322*/ 	.byte	0xff
	.zero		1


	//   ....[35]....
        /*1324*/ 	.word	0x00009690
        /*1328*/ 	.word	0x00000003
        /*132c*/ 	.word	0x00000510
        /*1330*/ 	.short	0x010a
        /*1332*/ 	.byte	0xff
	.zero		1


	//   ....[36]....
        /*1334*/ 	.word	0x000096f0
        /*1338*/ 	.word	0x00000002
        /*133c*/ 	.word	0x00000240
        /*1340*/ 	.short	0x010a
        /*1342*/ 	.byte	0xff
	.zero		1


	//   ....[37]....
        /*1344*/ 	.word	0x00009750
        /*1348*/ 	.word	0x00000002
        /*134c*/ 	.word	0x00000240
        /*1350*/ 	.short	0x010a
        /*1352*/ 	.byte	0xff
	.zero		1


	//   ....[38]....
        /*1354*/ 	.word	0x000097a0
        /*1358*/ 	.word	0x00000002
        /*135c*/ 	.word	0x000004a0
        /*1360*/ 	.short	0x010a
        /*1362*/ 	.byte	0xff
	.zero		1


	//   ....[39]....
        /*1364*/ 	.word	0x00009800
        /*1368*/ 	.word	0x00000000
        /*136c*/ 	.word	0x00000000
        /*1370*/ 	.short	0x010a
        /*1372*/ 	.byte	0xff
	.zero		1


	//   ....[40]....
        /*1374*/ 	.word	0x00009860
        /*1378*/ 	.word	0x00000000
        /*137c*/ 	.word	0x00000000
        /*1380*/ 	.short	0x010a
        /*1382*/ 	.byte	0xff
	.zero		1


	//   ....[41]....
        /*1384*/ 	.word	0x000098c0
        /*1388*/ 	.word	0x00000000
        /*138c*/ 	.word	0x00000000
        /*1390*/ 	.short	0x010a
        /*1392*/ 	.byte	0xff
	.zero		1


	//   ....[42]....
        /*1394*/ 	.word	0x00009920
        /*1398*/ 	.word	0x00000000
        /*139c*/ 	.word	0x00000000
        /*13a0*/ 	.short	0x010a
        /*13a2*/ 	.byte	0xff
	.zero		1


	//   ....[43]....
        /*13a4*/ 	.word	0x00009980
        /*13a8*/ 	.word	0x00000000
        /*13ac*/ 	.word	0x00000000
        /*13b0*/ 	.short	0x010a
        /*13b2*/ 	.byte	0xff
	.zero		1


	//   ....[44]....
        /*13b4*/ 	.word	0x000099e0
        /*13b8*/ 	.word	0x00000000
        /*13bc*/ 	.word	0x00000000
        /*13c0*/ 	.short	0x010a
        /*13c2*/ 	.byte	0xff
	.zero		1


	//   ....[45]....
        /*13c4*/ 	.word	0x00009a40
        /*13c8*/ 	.word	0x00000000
        /*13cc*/ 	.word	0x00000000
        /*13d0*/ 	.short	0x010a
        /*13d2*/ 	.byte	0xff
	.zero		1


	//   ....[46]....
        /*13d4*/ 	.word	0x00009aa0
        /*13d8*/ 	.word	0x00000000
        /*13dc*/ 	.word	0x00000000
        /*13e0*/ 	.short	0x010a
        /*13e2*/ 	.byte	0xff
	.zero		1


	//   ....[47]....
        /*13e4*/ 	.word	0x00009b00
        /*13e8*/ 	.word	0x00000000
        /*13ec*/ 	.word	0x00000000
        /*13f0*/ 	.short	0x010a
        /*13f2*/ 	.byte	0xff
	.zero		1


	//   ....[48]....
        /*13f4*/ 	.word	0x00009b60
        /*13f8*/ 	.word	0x00000000
        /*13fc*/ 	.word	0x00000000
        /*1400*/ 	.short	0x010a
        /*1402*/ 	.byte	0xff
	.zero		1


	//   ....[49]....
        /*1404*/ 	.word	0x00009bc0
        /*1408*/ 	.word	0x00000000
        /*140c*/ 	.word	0x00000000
        /*1410*/ 	.short	0x010a
        /*1412*/ 	.byte	0xff
	.zero		1


	//   ....[50]....
        /*1414*/ 	.word	0x00009c20
        /*1418*/ 	.word	0x00000000
        /*141c*/ 	.word	0x00000000
        /*1420*/ 	.short	0x010a
        /*1422*/ 	.byte	0xff
	.zero		1


	//   ....[51]....
        /*1424*/ 	.word	0x00009c80
        /*1428*/ 	.word	0x00000000
        /*142c*/ 	.word	0x00000000
        /*1430*/ 	.short	0x010a
        /*1432*/ 	.byte	0xff
	.zero		1


	//   ....[52]....
        /*1434*/ 	.word	0x00009ce0
        /*1438*/ 	.word	0x00000000
        /*143c*/ 	.word	0x00000000
        /*1440*/ 	.short	0x010a
        /*1442*/ 	.byte	0xff
	.zero		1


	//   ....[53]....
        /*1444*/ 	.word	0x00009d40
        /*1448*/ 	.word	0x00000000
        /*144c*/ 	.word	0x00000000
        /*1450*/ 	.short	0x010a
        /*1452*/ 	.byte	0xff
	.zero		1


	//   ....[54]....
        /*1454*/ 	.word	0x00009da0
        /*1458*/ 	.word	0x00000000
        /*145c*/ 	.word	0x00000000
        /*1460*/ 	.short	0x010a
        /*1462*/ 	.byte	0xff
	.zero		1


	//   ....[55]....
        /*1464*/ 	.word	0x00009e00
        /*1468*/ 	.word	0x00000000
        /*146c*/ 	.word	0x00000000
        /*1470*/ 	.short	0x010a
        /*1472*/ 	.byte	0xff
	.zero		1


	//   ....[56]....
        /*1474*/ 	.word	0x00009e60
        /*1478*/ 	.word	0x00000000
        /*147c*/ 	.word	0x00000000
        /*1480*/ 	.short	0x010a
        /*1482*/ 	.byte	0xff
	.zero		1


	//   ....[57]....
        /*1484*/ 	.word	0x00009ec0
        /*1488*/ 	.word	0x00000000
        /*148c*/ 	.word	0x00000000
        /*1490*/ 	.short	0x010a
        /*1492*/ 	.byte	0xff
	.zero		1


	//   ....[58]....
        /*1494*/ 	.word	0x00009f20
        /*1498*/ 	.word	0x00000000
        /*149c*/ 	.word	0x00000000
        /*14a0*/ 	.short	0x010a
        /*14a2*/ 	.byte	0xff
	.zero		1


	//   ....[59]....
        /*14a4*/ 	.word	0x00009f80
        /*14a8*/ 	.word	0x00000000
        /*14ac*/ 	.word	0x00000000
        /*14b0*/ 	.short	0x010a
        /*14b2*/ 	.byte	0xff
	.zero		1


	//   ....[60]....
        /*14b4*/ 	.word	0x00009fe0
        /*14b8*/ 	.word	0x00000000
        /*14bc*/ 	.word	0x00000000
        /*14c0*/ 	.short	0x010a
        /*14c2*/ 	.byte	0xff
	.zero		1


	//   ....[61]....
        /*14c4*/ 	.word	0x0000a040
        /*14c8*/ 	.word	0x00000000
        /*14cc*/ 	.word	0x00000000
        /*14d0*/ 	.short	0x010a
        /*14d2*/ 	.byte	0xff
	.zero		1


	//   ....[62]....
        /*14d4*/ 	.word	0x0000a0a0
        /*14d8*/ 	.word	0x00000000
        /*14dc*/ 	.word	0x00000000
        /*14e0*/ 	.short	0x010a
        /*14e2*/ 	.byte	0xff
	.zero		1


	//   ....[63]....
        /*14e4*/ 	.word	0x0000a100
        /*14e8*/ 	.word	0x00000000
        /*14ec*/ 	.word	0x00000000
        /*14f0*/ 	.short	0x010a
        /*14f2*/ 	.byte	0xff
	.zero		1


	//   ....[64]....
        /*14f4*/ 	.word	0x0000a160
        /*14f8*/ 	.word	0x00000000
        /*14fc*/ 	.word	0x00000000
        /*1500*/ 	.short	0x010a
        /*1502*/ 	.byte	0xff
	.zero		1


	//   ....[65]....
        /*1504*/ 	.word	0x0000a1c0
        /*1508*/ 	.word	0x00000000
        /*150c*/ 	.word	0x00000000
        /*1510*/ 	.short	0x010a
        /*1512*/ 	.byte	0xff
	.zero		1


	//   ....[66]....
        /*1514*/ 	.word	0x0000a220
        /*1518*/ 	.word	0x00000000
        /*151c*/ 	.word	0x00000000
        /*1520*/ 	.short	0x010a
        /*1522*/ 	.byte	0xff
	.zero		1


	//   ....[67]....
        /*1524*/ 	.word	0x0000a280
        /*1528*/ 	.word	0x00000000
        /*152c*/ 	.word	0x00000000
        /*1530*/ 	.short	0x010a
        /*1532*/ 	.byte	0xff
	.zero		1


	//   ....[68]....
        /*1534*/ 	.word	0x0000a2e0
        /*1538*/ 	.word	0x00000000
        /*153c*/ 	.word	0x00000000
        /*1540*/ 	.short	0x010a
        /*1542*/ 	.byte	0xff
	.zero		1


	//   ....[69]....
        /*1544*/ 	.word	0x0000a340
        /*1548*/ 	.word	0x00000000
        /*154c*/ 	.word	0x00000000
        /*1550*/ 	.short	0x010a
        /*1552*/ 	.byte	0xff
	.zero		1


	//   ....[70]....
        /*1554*/ 	.word	0x0000a3a0
        /*1558*/ 	.word	0x00000000
        /*155c*/ 	.word	0x00000000
        /*1560*/ 	.short	0x010a
        /*1562*/ 	.byte	0xff
	.zero		1


	//   ....[71]....
        /*1564*/ 	.word	0x0000a400
        /*1568*/ 	.word	0x00000000
        /*156c*/ 	.word	0x00000000
        /*1570*/ 	.short	0x010a
        /*1572*/ 	.byte	0xff
	.zero		1


	//   ....[72]....
        /*1574*/ 	.word	0x0000a460
        /*1578*/ 	.word	0x00000000
        /*157c*/ 	.word	0x00000000
        /*1580*/ 	.short	0x010a
        /*1582*/ 	.byte	0xff
	.zero		1


	//   ....[73]....
        /*1584*/ 	.word	0x0000a4c0
        /*1588*/ 	.word	0x00000000
        /*158c*/ 	.word	0x00000000
        /*1590*/ 	.short	0x010a
        /*1592*/ 	.byte	0xff
	.zero		1


	//   ....[74]....
        /*1594*/ 	.word	0x0000a520
        /*1598*/ 	.word	0x00000000
        /*159c*/ 	.word	0x00000000
        /*15a0*/ 	.short	0x010a
        /*15a2*/ 	.byte	0xff
	.zero		1


	//   ....[75]....
        /*15a4*/ 	.word	0x0000a580
        /*15a8*/ 	.word	0x00000000
        /*15ac*/ 	.word	0x00000000
        /*15b0*/ 	.short	0x010a
        /*15b2*/ 	.byte	0xff
	.zero		1


	//   ....[76]....
        /*15b4*/ 	.word	0x0000a5e0
        /*15b8*/ 	.word	0x00000000
        /*15bc*/ 	.word	0x00000000
        /*15c0*/ 	.short	0x010a
        /*15c2*/ 	.byte	0xff
	.zero		1


	//   ....[77]....
        /*15c4*/ 	.word	0x0000a640
        /*15c8*/ 	.word	0x00000000
        /*15cc*/ 	.word	0x00000000
        /*15d0*/ 	.short	0x010a
        /*15d2*/ 	.byte	0xff
	.zero		1


	//   ....[78]....
        /*15d4*/ 	.word	0x0000a6a0
        /*15d8*/ 	.word	0x00000000
        /*15dc*/ 	.word	0x00000000
        /*15e0*/ 	.short	0x010a
        /*15e2*/ 	.byte	0xff
	.zero		1


	//   ....[79]....
        /*15e4*/ 	.word	0x0000a700
        /*15e8*/ 	.word	0x00000000
        /*15ec*/ 	.word	0x00000000
        /*15f0*/ 	.short	0x010a
        /*15f2*/ 	.byte	0xff
	.zero		1


	//   ....[80]....
        /*15f4*/ 	.word	0x0000a760
        /*15f8*/ 	.word	0x00000000
        /*15fc*/ 	.word	0x00000000
        /*1600*/ 	.short	0x010a
        /*1602*/ 	.byte	0xff
	.zero		1


	//   ....[81]....
        /*1604*/ 	.word	0x0000a7c0
        /*1608*/ 	.word	0x00000000
        /*160c*/ 	.word	0x00000000
        /*1610*/ 	.short	0x010a
        /*1612*/ 	.byte	0xff
	.zero		1


	//   ....[82]....
        /*1614*/ 	.word	0x0000a820
        /*1618*/ 	.word	0x00000000
        /*161c*/ 	.word	0x00000000
        /*1620*/ 	.short	0x010a
        /*1622*/ 	.byte	0xff
	.zero		1


	//   ....[83]....
        /*1624*/ 	.word	0x0000a880
        /*1628*/ 	.word	0x00000000
        /*162c*/ 	.word	0x00000000
        /*1630*/ 	.short	0x010a
        /*1632*/ 	.byte	0xff
	.zero		1


	//   ....[84]....
        /*1634*/ 	.word	0x0000a8e0
        /*1638*/ 	.word	0x00000000
        /*163c*/ 	.word	0x00000000
        /*1640*/ 	.short	0x010a
        /*1642*/ 	.byte	0xff
	.zero		1


	//   ....[85]....
        /*1644*/ 	.word	0x0000a940
        /*1648*/ 	.word	0x00000000
        /*164c*/ 	.word	0x00000000
        /*1650*/ 	.short	0x010a
        /*1652*/ 	.byte	0xff
	.zero		1


	//   ....[86]....
        /*1654*/ 	.word	0x0000a9a0
        /*1658*/ 	.word	0x00000000
        /*165c*/ 	.word	0x00000000
        /*1660*/ 	.short	0x010a
        /*1662*/ 	.byte	0xff
	.zero		1


	//   ....[87]....
        /*1664*/ 	.word	0x0000aa00
        /*1668*/ 	.word	0x00000000
        /*166c*/ 	.word	0x00000000
        /*1670*/ 	.short	0x010a
        /*1672*/ 	.byte	0xff
	.zero		1


	//   ....[88]....
        /*1674*/ 	.word	0x0000aa60
        /*1678*/ 	.word	0x00000000
        /*167c*/ 	.word	0x00000000
        /*1680*/ 	.short	0x010a
        /*1682*/ 	.byte	0xff
	.zero		1


	//   ....[89]....
        /*1684*/ 	.word	0x0000aac0
        /*1688*/ 	.word	0x00000000
        /*168c*/ 	.word	0x00000000
        /*1690*/ 	.short	0x010a
        /*1692*/ 	.byte	0xff
	.zero		1


	//   ....[90]....
        /*1694*/ 	.word	0x0000ab20
        /*1698*/ 	.word	0x00000000
        /*169c*/ 	.word	0x00000000
        /*16a0*/ 	.short	0x010a
        /*16a2*/ 	.byte	0xff
	.zero		1


	//   ....[91]....
        /*16a4*/ 	.word	0x0000ab80
        /*16a8*/ 	.word	0x00000000
        /*16ac*/ 	.word	0x00000000
        /*16b0*/ 	.short	0x010a
        /*16b2*/ 	.byte	0xff
	.zero		1


	//   ....[92]....
        /*16b4*/ 	.word	0x0000abe0
        /*16b8*/ 	.word	0x00000000
        /*16bc*/ 	.word	0x00000000
        /*16c0*/ 	.short	0x010a
        /*16c2*/ 	.byte	0xff
	.zero		1


	//   ....[93]....
        /*16c4*/ 	.word	0x0000ac40
        /*16c8*/ 	.word	0x00000000
        /*16cc*/ 	.word	0x00000000
        /*16d0*/ 	.short	0x010a
        /*16d2*/ 	.byte	0xff
	.zero		1


	//   ....[94]....
        /*16d4*/ 	.word	0x0000aca0
        /*16d8*/ 	.word	0x00000000
        /*16dc*/ 	.word	0x00000000
        /*16e0*/ 	.short	0x010a
        /*16e2*/ 	.byte	0xff
	.zero		1


	//   ....[95]....
        /*16e4*/ 	.word	0x0000ad00
        /*16e8*/ 	.word	0x00000000
        /*16ec*/ 	.word	0x00000000
        /*16f0*/ 	.short	0x010a
        /*16f2*/ 	.byte	0xff
	.zero		1


	//   ....[96]....
        /*16f4*/ 	.word	0x0000ad60
        /*16f8*/ 	.word	0x00000000
        /*16fc*/ 	.word	0x00000000
        /*1700*/ 	.short	0x010a
        /*1702*/ 	.byte	0xff
	.zero		1


	//   ....[97]....
        /*1704*/ 	.word	0x0000adc0
        /*1708*/ 	.word	0x00000000
        /*170c*/ 	.word	0x00000000
        /*1710*/ 	.short	0x010a
        /*1712*/ 	.byte	0xff
	.zero		1


	//   ....[98]....
        /*1714*/ 	.word	0x0000ae20
        /*1718*/ 	.word	0x00000000
        /*171c*/ 	.word	0x00000000
        /*1720*/ 	.short	0x010a
        /*1722*/ 	.byte	0xff
	.zero		1


	//   ....[99]....
        /*1724*/ 	.word	0x0000ae80
        /*1728*/ 	.word	0x00000000
        /*172c*/ 	.word	0x00000000
        /*1730*/ 	.short	0x010a
        /*1732*/ 	.byte	0xff
	.zero		1


	//   ....[100]....
        /*1734*/ 	.word	0x0000aee0
        /*1738*/ 	.word	0x00000000
        /*173c*/ 	.word	0x00000000
        /*1740*/ 	.short	0x010a
        /*1742*/ 	.byte	0xff
	.zero		1


	//   ....[101]....
        /*1744*/ 	.word	0x0000af40
        /*1748*/ 	.word	0x00000000
        /*174c*/ 	.word	0x00000000
        /*1750*/ 	.short	0x010a
        /*1752*/ 	.byte	0xff
	.zero		1


	//   ....[102]....
        /*1754*/ 	.word	0x0000afa0
        /*1758*/ 	.word	0x00000000
        /*175c*/ 	.word	0x00000000
        /*1760*/ 	.short	0x010a
        /*1762*/ 	.byte	0xff
	.zero		1


	//   ....[103]....
        /*1764*/ 	.word	0x0000b000
        /*1768*/ 	.word	0x00000000
        /*176c*/ 	.word	0x00000000
        /*1770*/ 	.short	0x010a
        /*1772*/ 	.byte	0xff
	.zero		1


	//   ....[104]....
        /*1774*/ 	.word	0x0000b060
        /*1778*/ 	.word	0x00000000
        /*177c*/ 	.word	0x00000000
        /*1780*/ 	.short	0x010a
        /*1782*/ 	.byte	0xff
	.zero		1


	//   ....[105]....
        /*1784*/ 	.word	0x0000b0c0
        /*1788*/ 	.word	0x00000000
        /*178c*/ 	.word	0x00000000
        /*1790*/ 	.short	0x010a
        /*1792*/ 	.byte	0xff
	.zero		1


	//   ....[106]....
        /*1794*/ 	.word	0x0000b120
        /*1798*/ 	.word	0x00000000
        /*179c*/ 	.word	0x00000000
        /*17a0*/ 	.short	0x010a
        /*17a2*/ 	.byte	0xff
	.zero		1


	//   ....[107]....
        /*17a4*/ 	.word	0x0000b180
        /*17a8*/ 	.word	0x00000000
        /*17ac*/ 	.word	0x00000000
        /*17b0*/ 	.short	0x010a
        /*17b2*/ 	.byte	0xff
	.zero		1


	//   ....[108]....
        /*17b4*/ 	.word	0x0000b1e0
        /*17b8*/ 	.word	0x00000000
        /*17bc*/ 	.word	0x00000000
        /*17c0*/ 	.short	0x010a
        /*17c2*/ 	.byte	0xff
	.zero		1


	//   ....[109]....
        /*17c4*/ 	.word	0x0000b240
        /*17c8*/ 	.word	0x00000000
        /*17cc*/ 	.word	0x00000000
        /*17d0*/ 	.short	0x010a
        /*17d2*/ 	.byte	0xff
	.zero		1


	//   ....[110]....
        /*17d4*/ 	.word	0x0000b290
        /*17d8*/ 	.word	0x00000000
        /*17dc*/ 	.word	0x00000500
        /*17e0*/ 	.short	0x010a
        /*17e2*/ 	.byte	0xff
	.zero		1


	//   ....[111]....
        /*17e4*/ 	.word	0x0000b2f0
        /*17e8*/ 	.word	0x00000000
        /*17ec*/ 	.word	0x000004b0
        /*17f0*/ 	.short	0x010a
        /*17f2*/ 	.byte	0xff
	.zero		1


	//   ....[112]....
        /*17f4*/ 	.word	0x0000b340
        /*17f8*/ 	.word	0x00000000
        /*17fc*/ 	.word	0x000004a0
        /*1800*/ 	.short	0x010a
        /*1802*/ 	.byte	0xff
	.zero		1


	//   ....[113]....
        /*1804*/ 	.word	0x0000b3a0
        /*1808*/ 	.word	0x00000000
        /*180c*/ 	.word	0x000004b0
        /*1810*/ 	.short	0x010a
        /*1812*/ 	.byte	0xff
	.zero		1


	//   ....[114]....
        /*1814*/ 	.word	0x0000b400
        /*1818*/ 	.word	0x00000004
        /*181c*/ 	.word	0x00000008
        /*1820*/ 	.short	0x010a
        /*1822*/ 	.byte	0xff
	.zero		1


	//   ....[115]....
        /*1824*/ 	.word	0x0000b4e0
        /*1828*/ 	.word	0x00000002
        /*182c*/ 	.word	0x00000008
        /*1830*/ 	.short	0x010a
        /*1832*/ 	.byte	0xff
	.zero		1


	//   ....[116]....
        /*1834*/ 	.word	0x0000b530
        /*1838*/ 	.word	0x00000000
        /*183c*/ 	.word	0x000004a0
        /*1840*/ 	.short	0x010a
        /*1842*/ 	.byte	0xff
	.zero		1


	//   ....[117]....
        /*1844*/ 	.word	0x0000b590
        /*1848*/ 	.word	0x00000000
        /*184c*/ 	.word	0x000004e0
        /*1850*/ 	.short	0x010a
        /*1852*/ 	.byte	0xff
	.zero		1


	//   ....[118]....
        /*1854*/ 	.word	0x0000b5f0
        /*1858*/ 	.word	0x00000000
        /*185c*/ 	.word	0x00000000
        /*1860*/ 	.short	0x010a
        /*1862*/ 	.byte	0xff
	.zero		1


	//   ....[119]....
        /*1864*/ 	.word	0x0000b650
        /*1868*/ 	.word	0x00000000
        /*186c*/ 	.word	0x00000000
        /*1870*/ 	.short	0x010a
        /*1872*/ 	.byte	0xff
	.zero		1


	//   ....[120]....
        /*1874*/ 	.word	0x0000b6b0
        /*1878*/ 	.word	0x00000000
        /*187c*/ 	.word	0x00000000
        /*1880*/ 	.short	0x010a
        /*1882*/ 	.byte	0xff
	.zero		1


	//   ....[121]....
        /*1884*/ 	.word	0x0000b710
        /*1888*/ 	.word	0x00000000
        /*188c*/ 	.word	0x00000000
        /*1890*/ 	.short	0x010a
        /*1892*/ 	.byte	0xff
	.zero		1


	//   ....[122]....
        /*1894*/ 	.word	0x0000b770
        /*1898*/ 	.word	0x00000000
        /*189c*/ 	.word	0x00000520
        /*18a0*/ 	.short	0x010a
        /*18a2*/ 	.byte	0xff
	.zero		1


	//   ....[123]....
        /*18a4*/ 	.word	0x0000b7c0
        /*18a8*/ 	.word	0x00000000
        /*18ac*/ 	.word	0x000004a0
        /*18b0*/ 	.short	0x010a
        /*18b2*/ 	.byte	0xff
	.zero		1


	//   ....[124]....
        /*18b4*/ 	.word	0x0000b820
        /*18b8*/ 	.word	0x00000000
        /*18bc*/ 	.word	0x00000498
        /*18c0*/ 	.short	0x010a
        /*18c2*/ 	.byte	0xff
	.zero		1


	//   ....[125]....
        /*18c4*/ 	.word	0x0000b880
        /*18c8*/ 	.word	0x00000003
        /*18cc*/ 	.word	0x00000488
        /*18d0*/ 	.short	0x010a
        /*18d2*/ 	.byte	0xff
	.zero		1


	//   ....[126]....
        /*18d4*/ 	.word	0x0000b8d0
        /*18d8*/ 	.word	0x00000000
        /*18dc*/ 	.word	0x000004a0
        /*18e0*/ 	.short	0x010a
        /*18e2*/ 	.byte	0xff
	.zero		1


	//   ....[127]....
        /*18e4*/ 	.word	0x0000b930
        /*18e8*/ 	.word	0x00000000
        /*18ec*/ 	.word	0x00000480
        /*18f0*/ 	.short	0x010a
        /*18f2*/ 	.byte	0xff
	.zero		1


	//   ....[128]....
        /*18f4*/ 	.word	0x0000b980
        /*18f8*/ 	.word	0x00000071
        /*18fc*/ 	.word	0x000004c0
        /*1900*/ 	.short	0x010a
        /*1902*/ 	.byte	0xff
	.zero		1


	//----- nvinfo : EIATTR_NUM_MBARRIERS
	.align		4
.L_47:
        /*1904*/ 	.byte	0x03, 0x38
        /*1906*/ 	.short	0x00a5


	//----- nvinfo : EIATTR_EXIT_INSTR_OFFSETS
	.align		4
        /*1908*/ 	.byte	0x04, 0x1c
        /*190a*/ 	.short	(.L_49 - .L_48)


	//   ....[0]....
.L_48:
        /*190c*/ 	.word	0x000056c0


	//   ....[1]....
        /*1910*/ 	.word	0x00005bc0


	//   ....[2]....
        /*1914*/ 	.word	0x00005c20


	//   ....[3]....
        /*1918*/ 	.word	0x00006e50


	//   ....[4]....
        /*191c*/ 	.word	0x00007980


	//   ....[5]....
        /*1920*/ 	.word	0x000079c0


	//   ....[6]....
        /*1924*/ 	.word	0x00009680


	//----- nvinfo : EIATTR_MAX_THREADS
	.align		4
.L_49:
        /*1928*/ 	.byte	0x04, 0x05
        /*192a*/ 	.short	(.L_51 - .L_50)
.L_50:
        /*192c*/ 	.word	0x00000100
        /*1930*/ 	.word	0x00000001
        /*1934*/ 	.word	0x00000001


	//----- nvinfo : EIATTR_CRS_STACK_SIZE
	.align		4
.L_51:
        /*1938*/ 	.byte	0x04, 0x1e
        /*193a*/ 	.short	(.L_53 - .L_52)
.L_52:
        /*193c*/ 	.word	0x00000000


	//----- nvinfo : EIATTR_CBANK_PARAM_SIZE
	.align		4
.L_53:
        /*1940*/ 	.byte	0x03, 0x19
        /*1942*/ 	.short	0x0800


	//----- nvinfo : EIATTR_PARAM_CBANK
	.align		4
        /*1944*/ 	.byte	0x04, 0x0a
        /*1946*/ 	.short	(.L_55 - .L_54)
	.align		4
.L_54:
        /*1948*/ 	.word	index@(.nv.constant0._ZN7cutlass13device_kernelINS_4gemm6kernel13GemmUniversalIN4cute5tupleIJiiiiEEENS1_10collective13CollectiveMmaINS1_35MainloopSm100TmaUmmaWarpSpecializedILi72ELi2ELi4ENS5_IJNS4_1CILi2EEENSA_ILi1EEESC_EEEEENS5_IJNSA_ILi128EEENSA_ILi64EEENSA_ILi32EEEEEEaNS5_IJlSC_lEEEaSJ_NS4_8TiledMMAINS4_8MMA_AtomIJNS4_21SM100_MMA_S8_2x1SM_SSIaaiLi128ELi64ELNS4_4UMMA5MajorE0ELSO_0ELNSN_8SaturateE0EEEEEENS4_6LayoutINS5_IJSC_SC_SC_EEENS5_IJNSA_ILi0EEESU_SU_EEEEENS5_IJNS4_10UnderscoreESX_SX_EEEEENS4_18SM100_TMA_2SM_LOADENS4_14ComposedLayoutINS4_7SwizzleILi1ELi4ELi3EEENS4_18smem_ptr_flag_bitsILi8EEENSS_INS5_IJNSA_ILi8EEESH_EEENS5_IJSH_SC_EEEEEEEvNS4_8identityES10_S1A_vS1B_EENS_8epilogue10collective18CollectiveEpilogueINS1D_23Sm100TmaWarpSpecializedILi1ELi1ELi32ELb0ELb0EEEJNS5_IJSG_SG_SH_EEENS5_IJNSS_ISG_SC_EES1J_EEEaSJ_aSJ_NS1D_6fusion15FusionCallbacksIS1H_NS1L_17LinearCombinationIaiaiLNS_15FloatRoundStyleE2EEES1I_S1K_JEEENS4_5SM1004TMEM4LOAD26SM100_TMEM_LOAD_32dp32b32xENS4_13SM90_TMA_LOADENS11_INS12_ILi2ELi4ELi3EEES15_NSS_INS5_IJS16_SG_EEENS5_IJSG_SC_EEEEEEENS4_39AutoVectorizingCopyWithAssumedAlignmentILi128EEENS4_14SM90_TMA_STOREES20_S22_S22_EEEvvEEEEvNT_6ParamsE)
        /*194c*/ 	.short	0x0380
        /*194e*/ 	.short	0x0800


	//----- nvinfo : EIATTR_SW_WAR
	.align		4
.L_55:
        /*1950*/ 	.byte	0x04, 0x36
        /*1952*/ 	.short	(.L_57 - .L_56)
.L_56:
        /*1954*/ 	.word	0x00000008
.L_57:


//--------------------- .nv.callgraph             --------------------------
	.section	.nv.callgraph,"",@"SHT_CUDA_CALLGRAPH"
	.align	4
	.sectionentsize	8
	.align		4
        /*0000*/ 	.word	0x00000000
	.align		4
        /*0004*/ 	.word	0xffffffff
	.align		4
        /*0008*/ 	.word	index@(_ZN7cutlass13device_kernelINS_4gemm6kernel13GemmUniversalIN4cute5tupleIJiiiiEEENS1_10collective13CollectiveMmaINS1_35MainloopSm100TmaUmmaWarpSpecializedILi72ELi2ELi4ENS5_IJNS4_1CILi2EEENSA_ILi1EEESC_EEEEENS5_IJNSA_ILi128EEENSA_ILi64EEENSA_ILi32EEEEEEaNS5_IJlSC_lEEEaSJ_NS4_8TiledMMAINS4_8MMA_AtomIJNS4_21SM100_MMA_S8_2x1SM_SSIaaiLi128ELi64ELNS4_4UMMA5MajorE0ELSO_0ELNSN_8SaturateE0EEEEEENS4_6LayoutINS5_IJSC_SC_SC_EEENS5_IJNSA_ILi0EEESU_SU_EEEEENS5_IJNS4_10UnderscoreESX_SX_EEEEENS4_18SM100_TMA_2SM_LOADENS4_14ComposedLayoutINS4_7SwizzleILi1ELi4ELi3EEENS4_18smem_ptr_flag_bitsILi8EEENSS_INS5_IJNSA_ILi8EEESH_EEENS5_IJSH_SC_EEEEEEEvNS4_8identityES10_S1A_vS1B_EENS_8epilogue10collective18CollectiveEpilogueINS1D_23Sm100TmaWarpSpecializedILi1ELi1ELi32ELb0ELb0EEEJNS5_IJSG_SG_SH_EEENS5_IJNSS_ISG_SC_EES1J_EEEaSJ_aSJ_NS1D_6fusion15FusionCallbacksIS1H_NS1L_17LinearCombinationIaiaiLNS_15FloatRoundStyleE2EEES1I_S1K_JEEENS4_5SM1004TMEM4LOAD26SM100_TMEM_LOAD_32dp32b32xENS4_13SM90_TMA_LOADENS11_INS12_ILi2ELi4ELi3EEES15_NSS_INS5_IJS16_SG_EEENS5_IJSG_SC_EEEEEEENS4_39AutoVectorizingCopyWithAssumedAlignmentILi128EEENS4_14SM90_TMA_STOREES20_S22_S22_EEEvvEEEEvNT_6ParamsE)
	.align		4
        /*000c*/ 	.word	index@(__assertfail)
	.align		4
        /*0010*/ 	.word	0x00000000
	.align		4
        /*0014*/ 	.word	0xfffffffe
	.align		4
        /*0018*/ 	.word	0x00000000
	.align		4
        /*001c*/ 	.word	0xfffffffd
	.align		4
        /*0020*/ 	.word	0x00000000
	.align		4
        /*0024*/ 	.word	0xfffffffc


//--------------------- .nv.constant4             --------------------------
	.section	.nv.constant4,"a",@progbits
	.align	8
	.align		8
.nv.constant4:
        /*0000*/ 	.dword	__assertfail
	.align		8
        /*0008*/ 	.dword	__unnamed_1
	.align		8
        /*0010*/ 	.dword	__unnamed_2
	.align		8
        /*0018*/ 	.dword	_ZN40_INTERNAL_c1bbca26_4_k_cu_c4f8bc3b_323114cuda3std3__45__cpo5beginE
	.align		8
        /*0020*/ 	.dword	_ZN40_INTERNAL_c1bbca26_4_k_cu_c4f8bc3b_323114cuda3std3__45__cpo3endE
	.align		8
        /*0028*/ 	.dword	_ZN40_INTERNAL_c1bbca26_4_k_cu_c4f8bc3b_323114cuda3std3__45__cpo6cbeginE
	.align		8
        /*0030*/ 	.dword	_ZN40_INTERNAL_c1bbca26_4_k_cu_c4f8bc3b_323114cuda3std3__45__cpo4cendE
	.align		8
        /*0038*/ 	.dword	_ZN40_INTERNAL_c1bbca26_4_k_cu_c4f8bc3b_323114cuda3std3__442_GLOBAL__N__c1bbca26_4_k_cu_c4f8bc3b_323116ignoreE
	.align		8
        /*0040*/ 	.dword	_ZN40_INTERNAL_c1bbca26_4_k_cu_c4f8bc3b_323114cuda3std3__419piecewise_constructE
	.align		8
        /*0048*/ 	.dword	_ZN40_INTERNAL_c1bbca26_4_k_cu_c4f8bc3b_323114cuda3std3__48in_placeE
	.align		8
        /*0050*/ 	.dword	_ZN40_INTERNAL_c1bbca26_4_k_cu_c4f8bc3b_323114cuda3std6ranges3__45__cpo4swapE
	.align		8
        /*0058*/ 	.dword	_ZN40_INTERNAL_c1bbca26_4_k_cu_c4f8bc3b_323114cuda3std6ranges3__45__cpo9iter_moveE
	.align		8
        /*0060*/ 	.dword	_ZN40_INTERNAL_c1bbca26_4_k_cu_c4f8bc3b_323114cute7productE
	.align		8
        /*0068*/ 	.dword	_ZN40_INTERNAL_c1bbca26_4_k_cu_c4f8bc3b_323114cute1_E
	.align		8
        /*0070*/ 	.dword	$str$25
	.align		8
        /*0078*/ 	.dword	$str$26
	.align		8
        /*0080*/ 	.dword	$str$27
	.align		8
        /*0088*/ 	.dword	$str$28


//--------------------- .text._ZN7cutlass13device_kernelINS_4gemm6kernel13GemmUniversalIN4cute5tupleIJiiiiEEENS1_10collective13CollectiveMmaINS1_35MainloopSm100TmaUmmaWarpSpecializedILi72ELi2ELi4ENS5_IJNS4_1CILi2EEENSA_ILi1EEESC_EEEEENS5_IJNSA_ILi128EEENSA_ILi64EEENSA_ILi32EEEEEEaNS5_IJlSC_lEEEaSJ_NS4_8TiledMMAINS4_8MMA_AtomIJNS4_21SM100_MMA_S8_2x1SM_SSIaaiLi128ELi64ELNS4_4UMMA5MajorE0ELSO_0ELNSN_8SaturateE0EEEEEENS4_6LayoutINS5_IJSC_SC_SC_EEENS5_IJNSA_ILi0EEESU_SU_EEEEENS5_IJNS4_10UnderscoreESX_SX_EEEEENS4_18SM100_TMA_2SM_LOADENS4_14ComposedLayoutINS4_7SwizzleILi1ELi4ELi3EEENS4_18smem_ptr_flag_bitsILi8EEENSS_INS5_IJNSA_ILi8EEESH_EEENS5_IJSH_SC_EEEEEEEvNS4_8identityES10_S1A_vS1B_EENS_8epilogue10collective18CollectiveEpilogueINS1D_23Sm100TmaWarpSpecializedILi1ELi1ELi32ELb0ELb0EEEJNS5_IJSG_SG_SH_EEENS5_IJNSS_ISG_SC_EES1J_EEEaSJ_aSJ_NS1D_6fusion15FusionCallbacksIS1H_NS1L_17LinearCombinationIaiaiLNS_15FloatRoundStyleE2EEES1I_S1K_JEEENS4_5SM1004TMEM4LOAD26SM100_TMEM_LOAD_32dp32b32xENS4_13SM90_TMA_LOADENS11_INS12_ILi2ELi4ELi3EEES15_NSS_INS5_IJS16_SG_EEENS5_IJSG_SC_EEEEEEENS4_39AutoVectorizingCopyWithAssumedAlignmentILi128EEENS4_14SM90_TMA_STOREES20_S22_S22_EEEvvEEEEvNT_6ParamsE --------------------------
	.section	.text._ZN7cutlass13device_kernelINS_4gemm6kernel13GemmUniversalIN4cute5tupleIJiiiiEEENS1_10collective13CollectiveMmaINS1_35MainloopSm100TmaUmmaWarpSpecializedILi72ELi2ELi4ENS5_IJNS4_1CILi2EEENSA_ILi1EEESC_EEEEENS5_IJNSA_ILi128EEENSA_ILi64EEENSA_ILi32EEEEEEaNS5_IJlSC_lEEEaSJ_NS4_8TiledMMAINS4_8MMA_AtomIJNS4_21SM100_MMA_S8_2x1SM_SSIaaiLi128ELi64ELNS4_4UMMA5MajorE0ELSO_0ELNSN_8SaturateE0EEEEEENS4_6LayoutINS5_IJSC_SC_SC_EEENS5_IJNSA_ILi0EEESU_SU_EEEEENS5_IJNS4_10UnderscoreESX_SX_EEEEENS4_18SM100_TMA_2SM_LOADENS4_14ComposedLayoutINS4_7SwizzleILi1ELi4ELi3EEENS4_18smem_ptr_flag_bitsILi8EEENSS_INS5_IJNSA_ILi8EEESH_EEENS5_IJSH_SC_EEEEEEEvNS4_8identityES10_S1A_vS1B_EENS_8epilogue10collective18CollectiveEpilogueINS1D_23Sm100TmaWarpSpecializedILi1ELi1ELi32ELb0ELb0EEEJNS5_IJSG_SG_SH_EEENS5_IJNSS_ISG_SC_EES1J_EEEaSJ_aSJ_NS1D_6fusion15FusionCallbacksIS1H_NS1L_17LinearCombinationIaiaiLNS_15FloatRoundStyleE2EEES1I_S1K_JEEENS4_5SM1004TMEM4LOAD26SM100_TMEM_LOAD_32dp32b32xENS4_13SM90_TMA_LOADENS11_INS12_ILi2ELi4ELi3EEES15_NSS_INS5_IJS16_SG_EEENS5_IJSG_SC_EEEEEEENS4_39AutoVectorizingCopyWithAssumedAlignmentILi128EEENS4_14SM90_TMA_STOREES20_S22_S22_EEEvvEEEEvNT_6ParamsE,"ax",@progbits
	.align	128
.text._ZN7cutlass13device_kernelINS_4gemm6kernel13GemmUniversalIN4cute5tupleIJiiiiEEENS1_10collective13CollectiveMmaINS1_35MainloopSm100TmaUmmaWarpSpecializedILi72ELi2ELi4ENS5_IJNS4_1CILi2EEENSA_ILi1EEESC_EEEEENS5_IJNSA_ILi128EEENSA_ILi64EEENSA_ILi32EEEEEEaNS5_IJlSC_lEEEaSJ_NS4_8TiledMMAINS4_8MMA_AtomIJNS4_21SM100_MMA_S8_2x1SM_SSIaaiLi128ELi64ELNS4_4UMMA5MajorE0ELSO_0ELNSN_8SaturateE0EEEEEENS4_6LayoutINS5_IJSC_SC_SC_EEENS5_IJNSA_ILi0EEESU_SU_EEEEENS5_IJNS4_10UnderscoreESX_SX_EEEEENS4_18SM100_TMA_2SM_LOADENS4_14ComposedLayoutINS4_7SwizzleILi1ELi4ELi3EEENS4_18smem_ptr_flag_bitsILi8EEENSS_INS5_IJNSA_ILi8EEESH_EEENS5_IJSH_SC_EEEEEEEvNS4_8identityES10_S1A_vS1B_EENS_8epilogue10collective18CollectiveEpilogueINS1D_23Sm100TmaWarpSpecializedILi1ELi1ELi32ELb0ELb0EEEJNS5_IJSG_SG_SH_EEENS5_IJNSS_ISG_SC_EES1J_EEEaSJ_aSJ_NS1D_6fusion15FusionCallbacksIS1H_NS1L_17LinearCombinationIaiaiLNS_15FloatRoundStyleE2EEES1I_S1K_JEEENS4_5SM1004TMEM4LOAD26SM100_TMEM_LOAD_32dp32b32xENS4_13SM90_TMA_LOADENS11_INS12_ILi2ELi4ELi3EEES15_NSS_INS5_IJS16_SG_EEENS5_IJSG_SC_EEEEEEENS4_39AutoVectorizingCopyWithAssumedAlignmentILi128EEENS4_14SM90_TMA_STOREES20_S22_S22_EEEvvEEEEvNT_6ParamsE:
        .type           _ZN7cutlass13device_kernelINS_4gemm6kernel13GemmUniversalIN4cute5tupleIJiiiiEEENS1_10collective13CollectiveMmaINS1_35MainloopSm100TmaUmmaWarpSpecializedILi72ELi2ELi4ENS5_IJNS4_1CILi2EEENSA_ILi1EEESC_EEEEENS5_IJNSA_ILi128EEENSA_ILi64EEENSA_ILi32EEEEEEaNS5_IJlSC_lEEEaSJ_NS4_8TiledMMAINS4_8MMA_AtomIJNS4_21SM100_MMA_S8_2x1SM_SSIaaiLi128ELi64ELNS4_4UMMA5MajorE0ELSO_0ELNSN_8SaturateE0EEEEEENS4_6LayoutINS5_IJSC_SC_SC_EEENS5_IJNSA_ILi0EEESU_SU_EEEEENS5_IJNS4_10UnderscoreESX_SX_EEEEENS4_18SM100_TMA_2SM_LOADENS4_14ComposedLayoutINS4_7SwizzleILi1ELi4ELi3EEENS4_18smem_ptr_flag_bitsILi8EEENSS_INS5_IJNSA_ILi8EEESH_EEENS5_IJSH_SC_EEEEEEEvNS4_8identityES10_S1A_vS1B_EENS_8epilogue10collective18CollectiveEpilogueINS1D_23Sm100TmaWarpSpecializedILi1ELi1ELi32ELb0ELb0EEEJNS5_IJSG_SG_SH_EEENS5_IJNSS_ISG_SC_EES1J_EEEaSJ_aSJ_NS1D_6fusion15FusionCallbacksIS1H_NS1L_17LinearCombinationIaiaiLNS_15FloatRoundStyleE2EEES1I_S1K_JEEENS4_5SM1004TMEM4LOAD26SM100_TMEM_LOAD_32dp32b32xENS4_13SM90_TMA_LOADENS11_INS12_ILi2ELi4ELi3EEES15_NSS_INS5_IJS16_SG_EEENS5_IJSG_SC_EEEEEEENS4_39AutoVectorizingCopyWithAssumedAlignmentILi128EEENS4_14SM90_TMA_STOREES20_S22_S22_EEEvvEEEEvNT_6ParamsE,@function
        .size           _ZN7cutlass13device_kernelINS_4gemm6kernel13GemmUniversalIN4cute5tupleIJiiiiEEENS1_10collective13CollectiveMmaINS1_35MainloopSm100TmaUmmaWarpSpecializedILi72ELi2ELi4ENS5_IJNS4_1CILi2EEENSA_ILi1EEESC_EEEEENS5_IJNSA_ILi128EEENSA_ILi64EEENSA_ILi32EEEEEEaNS5_IJlSC_lEEEaSJ_NS4_8TiledMMAINS4_8MMA_AtomIJNS4_21SM100_MMA_S8_2x1SM_SSIaaiLi128ELi64ELNS4_4UMMA5MajorE0ELSO_0ELNSN_8SaturateE0EEEEEENS4_6LayoutINS5_IJSC_SC_SC_EEENS5_IJNSA_ILi0EEESU_SU_EEEEENS5_IJNS4_10UnderscoreESX_SX_EEEEENS4_18SM100_TMA_2SM_LOADENS4_14ComposedLayoutINS4_7SwizzleILi1ELi4ELi3EEENS4_18smem_ptr_flag_bitsILi8EEENSS_INS5_IJNSA_ILi8EEESH_EEENS5_IJSH_SC_EEEEEEEvNS4_8identityES10_S1A_vS1B_EENS_8epilogue10collective18CollectiveEpilogueINS1D_23Sm100TmaWarpSpecializedILi1ELi1ELi32ELb0ELb0EEEJNS5_IJSG_SG_SH_EEENS5_IJNSS_ISG_SC_EES1J_EEEaSJ_aSJ_NS1D_6fusion15FusionCallbacksIS1H_NS1L_17LinearCombinationIaiaiLNS_15FloatRoundStyleE2EEES1I_S1K_JEEENS4_5SM1004TMEM4LOAD26SM100_TMEM_LOAD_32dp32b32xENS4_13SM90_TMA_LOADENS11_INS12_ILi2ELi4ELi3EEES15_NSS_INS5_IJS16_SG_EEENS5_IJSG_SC_EEEEEEENS4_39AutoVectorizingCopyWithAssumedAlignmentILi128EEENS4_14SM90_TMA_STOREES20_S22_S22_EEEvvEEEEvNT_6ParamsE,(.L_x_354 - _ZN7cutlass13device_kernelINS_4gemm6kernel13GemmUniversalIN4cute5tupleIJiiiiEEENS1_10collective13CollectiveMmaINS1_35MainloopSm100TmaUmmaWarpSpecializedILi72ELi2ELi4ENS5_IJNS4_1CILi2EEENSA_ILi1EEESC_EEEEENS5_IJNSA_ILi128EEENSA_ILi64EEENSA_ILi32EEEEEEaNS5_IJlSC_lEEEaSJ_NS4_8TiledMMAINS4_8MMA_AtomIJNS4_21SM100_MMA_S8_2x1SM_SSIaaiLi128ELi64ELNS4_4UMMA5MajorE0ELSO_0ELNSN_8SaturateE0EEEEEENS4_6LayoutINS5_IJSC_SC_SC_EEENS5_IJNSA_ILi0EEESU_SU_EEEEENS5_IJNS4_10UnderscoreESX_SX_EEEEENS4_18SM100_TMA_2SM_LOADENS4_14ComposedLayoutINS4_7SwizzleILi1ELi4ELi3EEENS4_18smem_ptr_flag_bitsILi8EEENSS_INS5_IJNSA_ILi8EEESH_EEENS5_IJSH_SC_EEEEEEEvNS4_8identityES10_S1A_vS1B_EENS_8epilogue10collective18CollectiveEpilogueINS1D_23Sm100TmaWarpSpecializedILi1ELi1ELi32ELb0ELb0EEEJNS5_IJSG_SG_SH_EEENS5_IJNSS_ISG_SC_EES1J_EEEaSJ_aSJ_NS1D_6fusion15FusionCallbacksIS1H_NS1L_17LinearCombinationIaiaiLNS_15FloatRoundStyleE2EEES1I_S1K_JEEENS4_5SM1004TMEM4LOAD26SM100_TMEM_LOAD_32dp32b32xENS4_13SM90_TMA_LOADENS11_INS12_ILi2ELi4ELi3EEES15_NSS_INS5_IJS16_SG_EEENS5_IJSG_SC_EEEEEEENS4_39AutoVectorizingCopyWithAssumedAlignmentILi128EEENS4_14SM90_TMA_STOREES20_S22_S22_EEEvvEEEEvNT_6ParamsE)
        .other          _ZN7cutlass13device_kernelINS_4gemm6kernel13GemmUniversalIN4cute5tupleIJiiiiEEENS1_10collective13CollectiveMmaINS1_35MainloopSm100TmaUmmaWarpSpecializedILi72ELi2ELi4ENS5_IJNS4_1CILi2EEENSA_ILi1EEESC_EEEEENS5_IJNSA_ILi128EEENSA_ILi64EEENSA_ILi32EEEEEEaNS5_IJlSC_lEEEaSJ_NS4_8TiledMMAINS4_8MMA_AtomIJNS4_21SM100_MMA_S8_2x1SM_SSIaaiLi128ELi64ELNS4_4UMMA5MajorE0ELSO_0ELNSN_8SaturateE0EEEEEENS4_6LayoutINS5_IJSC_SC_SC_EEENS5_IJNSA_ILi0EEESU_SU_EEEEENS5_IJNS4_10UnderscoreESX_SX_EEEEENS4_18SM100_TMA_2SM_LOADENS4_14ComposedLayoutINS4_7SwizzleILi1ELi4ELi3EEENS4_18smem_ptr_flag_bitsILi8EEENSS_INS5_IJNSA_ILi8EEESH_EEENS5_IJSH_SC_EEEEEEEvNS4_8identityES10_S1A_vS1B_EENS_8epilogue10collective18CollectiveEpilogueINS1D_23Sm100TmaWarpSpecializedILi1ELi1ELi32ELb0ELb0EEEJNS5_IJSG_SG_SH_EEENS5_IJNSS_ISG_SC_EES1J_EEEaSJ_aSJ_NS1D_6fusion15FusionCallbacksIS1H_NS1L_17LinearCombinationIaiaiLNS_15FloatRoundStyleE2EEES1I_S1K_JEEENS4_5SM1004TMEM4LOAD26SM100_TMEM_LOAD_32dp32b32xENS4_13SM90_TMA_LOADENS11_INS12_ILi2ELi4ELi3EEES15_NSS_INS5_IJS16_SG_EEENS5_IJSG_SC_EEEEEEENS4_39AutoVectorizingCopyWithAssumedAlignmentILi128EEENS4_14SM90_TMA_STOREES20_S22_S22_EEEvvEEEEvNT_6ParamsE,@"STO_CUDA_ENTRY STV_DEFAULT"
_ZN7cutlass13device_kernelINS_4gemm6kernel13GemmUniversalIN4cute5tupleIJiiiiEEENS1_10collective13CollectiveMmaINS1_35MainloopSm100TmaUmmaWarpSpecializedILi72ELi2ELi4ENS5_IJNS4_1CILi2EEENSA_ILi1EEESC_EEEEENS5_IJNSA_ILi128EEENSA_ILi64EEENSA_ILi32EEEEEEaNS5_IJlSC_lEEEaSJ_NS4_8TiledMMAINS4_8MMA_AtomIJNS4_21SM100_MMA_S8_2x1SM_SSIaaiLi128ELi64ELNS4_4UMMA5MajorE0ELSO_0ELNSN_8SaturateE0EEEEEENS4_6LayoutINS5_IJSC_SC_SC_EEENS5_IJNSA_ILi0EEESU_SU_EEEEENS5_IJNS4_10UnderscoreESX_SX_EEEEENS4_18SM100_TMA_2SM_LOADENS4_14ComposedLayoutINS4_7SwizzleILi1ELi4ELi3EEENS4_18smem_ptr_flag_bitsILi8EEENSS_INS5_IJNSA_ILi8EEESH_EEENS5_IJSH_SC_EEEEEEEvNS4_8identityES10_S1A_vS1B_EENS_8epilogue10collective18CollectiveEpilogueINS1D_23Sm100TmaWarpSpecializedILi1ELi1ELi32ELb0ELb0EEEJNS5_IJSG_SG_SH_EEENS5_IJNSS_ISG_SC_EES1J_EEEaSJ_aSJ_NS1D_6fusion15FusionCallbacksIS1H_NS1L_17LinearCombinationIaiaiLNS_15FloatRoundStyleE2EEES1I_S1K_JEEENS4_5SM1004TMEM4LOAD26SM100_TMEM_LOAD_32dp32b32xENS4_13SM90_TMA_LOADENS11_INS12_ILi2ELi4ELi3EEES15_NSS_INS5_IJS16_SG_EEENS5_IJSG_SC_EEEEEEENS4_39AutoVectorizingCopyWithAssumedAlignmentILi128EEENS4_14SM90_TMA_STOREES20_S22_S22_EEEvvEEEEvNT_6ParamsE:
[----:B------:R-:W1:Y:S01]  /*0000*/  LDC R1, c[0x0][0x37c] ;  /* 0x0000df00ff017b82 */ /* 0x000e620000000800 */
[----:B------:R-:W2:Y:S01]  /*0010*/  S2R R103, SR_TID.X ;  /* 0x0000000000677919 */ /* 0x000ea20000002100 */
[----:B------:R-:W3:Y:S06]  /*0020*/  LDCU.64 UR6, c[0x0][0x890] ;  /* 0x00011200ff0677ac */ /* 0x000eec0008000a00 */
[----:B------:R-:W4:Y:S01]  /*0030*/  S2UR UR37, SR_CgaCtaId ;  /* 0x00000000002579c3 */ /* 0x000f220000008800 */
[----:B------:R-:W-:Y:S02]  /*0040*/  PRMT R99, RZ, 0x7610, R99 ;  /* 0x00007610ff637816 */ /* 0x000fe40000000063 */
[----:B------:R-:W-:Y:S01]  /*0050*/  ELECT P1, URZ, PT ;  /* 0x0000000000ff782f */ /* 0x000fe20003820000 */
[----:B------:R-:W1:Y:S01]  /*0060*/  LDCU.64 UR40, c[0x0][0x358] ;  /* 0x00006b00ff2877ac */ /* 0x000e620008000a00 */
[----:B---3--:R-:W-:-:S04]  /*0070*/  UISETP.NE.U32.AND UP0, UPT, UR6, URZ, UPT ;  /* 0x000000ff0600728c */ /* 0x008fc8000bf05070 */
[----:B------:R-:W-:Y:S02]  /*0080*/  UISETP.NE.AND.EX UP0, UPT, UR7, URZ, UPT, UP0 ;  /* 0x000000ff0700728c */ /* 0x000fe4000bf05300 */
[----:B----4-:R-:W-:Y:S02]  /*0090*/  ULOP3.LUT UR5, UR37, 0x1, URZ, 0xc0, !UPT ;  /* 0x0000000125057892 */ /* 0x010fe4000f8ec0ff */
[----:B------:R-:W-:Y:S01]  /*00a0*/  ULOP3.LUT UR4, UR37, 0x1, URZ, 0x3c, !UPT ;  /* 0x0000000125047892 */ /* 0x000fe2000f8e3cff */
[----:B--2---:R-:W-:-:S05]  /*00b0*/  SHF.R.U32.HI R106, RZ, 0x5, R103 ;  /* 0x00000005ff6a7819 */ /* 0x004fca0000011667 */
[----:B------:R-:W2:Y:S02]  /*00c0*/  SHFL.IDX PT, R0, R106, RZ, 0x1f ;  /* 0x00001fff6a007589 */ /* 0x000ea400000e0000 */
[----:B--2---:R-:W-:Y:S01]  /*00d0*/  R2UR UR10, R0 ;  /* 0x00000000000a72ca */ /* 0x004fe200000e0000 */
[----:B-1----:R-:W-:-:S14]  /*00e0*/  BRA.U UP0, `(.L_x_0) ;  /* 0x00000001002c7547 */ /* 0x002fdc000b800000 */
[----:B------:R-:W1:Y:S02]  /*00f0*/  LDCU.64 UR8, c[0x0][0x888] ;  /* 0x00011100ff0877ac */ /* 0x000e640008000a00 */
[----:B-1----:R-:W-:-:S04]  /*0100*/  UISETP.NE.U32.AND UP0, UPT, UR8, URZ, UPT ;  /* 0x000000ff0800728c */ /* 0x002fc8000bf05070 */
[----:B------:R-:W-:-:S09]  /*0110*/  UISETP.NE.AND.EX UP0, UPT, UR9, URZ, UPT, UP0 ;  /* 0x000000ff0900728c */ /* 0x000fd2000bf05300 */
[----:B------:R-:W-:Y:S05]  /*0120*/  BRA.U !UP0, `(.L_x_1) ;  /* 0x0000000108107547 */ /* 0x000fea000b800000 */
[----:B------:R-:W1:Y:S02]  /*0130*/  LDC.64 R48, c[0x0][0x888] ;  /* 0x00022200ff307b82 */ /* 0x000e640000000a00 */
[----:B-1----:R1:W5:Y:S01]  /*0140*/  LDG.E R48, desc[UR40][R48.64] ;  /* 0x0000002830307981 */ /* 0x002362000c1e1900 */
[----:B------:R-:W-:Y:S01]  /*0150*/  HFMA2 R99, -RZ, RZ, 0, 5.9604644775390625e-08 ;  /* 0x00000001ff637431 */ /* 0x000fe200000001ff */
[----:B------:R-:W-:Y:S05]  /*0160*/  BRA `(.L_x_0) ;  /* 0x00000000000c7947 */ /* 0x000fea0003800000 */
.L_x_1:
[----:B------:R-:W1:Y:S01]  /*0170*/  LDCU UR8, c[0x0][0x880] ;  /* 0x00011000ff0877ac */ /* 0x000e620008000800 */
[----:B------:R-:W-:Y:S01]  /*0180*/  HFMA2 R99, -RZ, RZ, 0, 5.9604644775390625e-08 ;  /* 0x00000001ff637431 */ /* 0x000fe200000001ff */
[----:B-1----:R-:W-:-:S07]  /*0190*/  MOV R48, UR8 ;  /* 0x0000000800307c02 */ /* 0x002fce0008000f00 */
.L_x_0:
[----:B------:R-:W2:Y:S02]  /*01a0*/  LDCU.64 UR8, c[0x0][0x8b0] ;  /* 0x00011600ff0877ac */ /* 0x000ea40008000a00 */
[----:B--2---:R-:W-:-:S04]  /*01b0*/  UISETP.NE.U32.AND UP0, UPT, UR8, URZ, UPT ;  /* 0x000000ff0800728c */ /* 0x004fc8000bf05070 */
[----:B------:R-:W-:-:S09]  /*01c0*/  UISETP.NE.AND.EX UP0, UPT, UR9, URZ, UPT, UP0 ;  /* 0x000000ff0900728c */ /* 0x000fd2000bf05300 */
[----:B------:R-:W-:Y:S05]  /*01d0*/  BRA.U UP0, `(.L_x_2) ;  /* 0x0000000100247547 */ /* 0x000fea000b800000 */
[----:B------:R-:W2:Y:S02]  /*01e0*/  LDCU.64 UR8, c[0x0][0x8a8] ;  /* 0x00011500ff0877ac */ /* 0x000ea40008000a00 */
[----:B--2---:R-:W-:-:S04]  /*01f0*/  UISETP.NE.U32.AND UP0, UPT, UR8, URZ, UPT ;  /* 0x000000ff0800728c */ /* 0x004fc8000bf05070 */
[----:B------:R-:W-:-:S09]  /*0200*/  UISETP.NE.AND.EX UP0, UPT, UR9, URZ, UPT, UP0 ;  /* 0x000000ff0900728c */ /* 0x000fd2000bf05300 */
[----:B------:R-:W-:Y:S05]  /*0210*/  BRA.U !UP0, `(.L_x_3) ;  /* 0x00000001080c7547 */ /* 0x000fea000b800000 */
[----:B------:R-:W2:Y:S02]  /*0220*/  LDC.64 R46, c[0x0][0x8a8] ;  /* 0x00022a00ff2e7b82 */ /* 0x000ea40000000a00 */
[----:B--2---:R2:W5:Y:S01]  /*0230*/  LDG.E R46, desc[UR40][R46.64] ;  /* 0x000000282e2e7981 */ /* 0x004562000c1e1900 */
[----:B------:R-:W-:Y:S05]  /*0240*/  BRA `(.L_x_2) ;  /* 0x0000000000087947 */ /* 0x000fea0003800000 */
.L_x_3:
[----:B------:R-:W2:Y:S02]  /*0250*/  LDCU UR8, c[0x0][0x8a0] ;  /* 0x00011400ff0877ac */ /* 0x000ea40008000800 */
[----:B--2---:R-:W-:Y:S02]  /*0260*/  MOV R46, UR8 ;  /* 0x00000008002e7c02 */ /* 0x004fe40008000f00 */
.L_x_2:
[----:B------:R-:W-:Y:S01]  /*0270*/  IMAD.U32 R0, RZ, RZ, UR10 ;  /* 0x0000000aff007e24 */ /* 0x000fe2000f8e00ff */
[----:B------:R-:W-:Y:S04]  /*0280*/  BSSY.RECONVERGENT B0, `(.L_x_4) ;  /* 0x000000c000007945 */ /* 0x000fe80003800200 */
[C---:B------:R-:W-:Y:S02]  /*0290*/  ISETP.NE.OR P2, PT, R0.reuse, 0x1, !P1 ;  /* 0x000000010000780c */ /* 0x040fe40004f45670 */
[----:B------:R-:W-:-:S11]  /*02a0*/  ISETP.NE.OR P0, PT, R0, 0x3, !P1 ;  /* 0x000000030000780c */ /* 0x000fd60004f05670 */
[----:B------:R-:W-:Y:S05]  /*02b0*/  @P2 BRA `(.L_x_5) ;  /* 0x0000000000202947 */ /* 0x000fea0003800000 */
[----:B------:R-:W3:Y:S02]  /*02c0*/  LDCU.64 UR8, c[0x0][0x348] ;  /* 0x00006900ff0877ac */ /* 0x000ee40008000a00 */
[----:B---3--:R-:W-:Y:S02]  /*02d0*/  UIADD3 UR12, UP1, UPT, UR8, 0x80, URZ ;  /* 0x00000080080c7890 */ /* 0x008fe4000ff3e0ff */
[----:B------:R-:W-:Y:S02]  /*02e0*/  UIADD3 UR8, UP0, UPT, UR8, 0x180, URZ ;  /* 0x0000018008087890 */ /* 0x000fe4000ff1e0ff */
[----:B------:R-:W-:Y:S02]  /*02f0*/  UIADD3.X UR13, UPT, UPT, URZ, UR9, URZ, UP1, !UPT ;  /* 0x00000009ff0d7290 */ /* 0x000fe40008ffe4ff */
[----:B------:R-:W-:-:S07]  /*0300*/  UIADD3.X UR9, UPT, UPT, URZ, UR9, URZ, UP0, !UPT ;  /* 0x00000009ff097290 */ /* 0x000fce00087fe4ff */
[----:B------:R3:W-:Y:S02]  /*0310*/  UTMACCTL.PF [UR12] ;  /* 0x000000000c0079b9 */ /* 0x0007e40008040000 */
[----:B------:R3:W-:Y:S02]  /*0320*/  UTMACCTL.PF [UR8] ;  /* 0x00000000080079b9 */ /* 0x0007e40008040000 */
[----:B---3--:R-:W-:Y:S01]  /*0330*/  NOP ;  /* 0x0000000000007918 */ /* 0x008fe20000000000 */
.L_x_5:
[----:B------:R-:W-:Y:S05]  /*0340*/  BSYNC.RECONVERGENT B0 ;  /* 0x0000000000007941 */ /* 0x000fea0003800200 */
.L_x_4:
[----:B------:R-:W-:Y:S04]  /*0350*/  BSSY.RECONVERGENT B0, `(.L_x_6) ;  /* 0x000000a000007945 */ /* 0x000fe80003800200 */
        /* <DEDUP_REMOVED lines=9> */
.L_x_7:
[----:B------:R-:W-:Y:S05]  /*03f0*/  BSYNC.RECONVERGENT B0 ;  /* 0x0000000000007941 */ /* 0x000fea0003800200 */
.L_x_6:
[----:B------:R-:W3:Y:S01]  /*0400*/  LDCU.64 UR8, c[0x0][0x888] ;  /* 0x00011100ff0877ac */ /* 0x000ee20008000a00 */
[----:B------:R-:W-:Y:S02]  /*0410*/  UISETP.EQ.U32.AND UP1, UPT, UR6, URZ, UPT ;  /* 0x000000ff0600728c */ /* 0x000fe4000bf22070 */
[----:B------:R-:W-:Y:S02]  /*0420*/  UPLOP3.LUT UP5, UPT, UPT, UPT, UPT, 0x80, 0x8 ;  /* 0x000000000008789c */ /* 0x000fe40003faf070 */
[----:B---3--:R-:W-:-:S04]  /*0430*/  UISETP.NE.U32.AND UP0, UPT, UR8, URZ, UPT ;  /* 0x000000ff0800728c */ /* 0x008fc8000bf05070 */
[----:B------:R-:W-:-:S04]  /*0440*/  UISETP.NE.AND.EX UP0, UPT, UR9, URZ, UPT, UP0 ;  /* 0x000000ff0900728c */ /* 0x000fc8000bf05300 */
[----:B------:R-:W-:-:S04]  /*0450*/  UISETP.EQ.OR.EX UP2, UPT, UR7, URZ, !UP0, UP1 ;  /* 0x000000ff0700728c */ /* 0x000fc8000c742710 */
[----:B------:R-:W-:-:S05]  /*0460*/  UP2UR UR44, UPR, URZ, 0x4 ;  /* 0x00000004ff2c7883 */ /* 0x000fca0008000000 */
[----:B------:R-:W-:Y:S07]  /*0470*/  BRA.U !UP2, `(.L_x_8) ;  /* 0x000000010a207547 */ /* 0x000fee000b800000 */
[----:B-----5:R-:W-:Y:S01]  /*0480*/  R2UR UR8, R48 ;  /* 0x00000000300872ca */ /* 0x020fe200000e0000 */
[----:B------:R-:W-:Y:S02]  /*0490*/  UISETP.NE.U32.AND UP2, UPT, UR6, URZ, UPT ;  /* 0x000000ff0600728c */ /* 0x000fe4000bf45070 */
[----:B------:R-:W-:Y:S02]  /*04a0*/  USEL UR6, URZ, 0xffffffff, UP0 ;  /* 0xffffffffff067887 */ /* 0x000fe40008000000 */
[----:B------:R-:W-:-:S08]  /*04b0*/  UISETP.NE.AND.EX UP2, UPT, UR7, URZ, UPT, UP2 ;  /* 0x000000ff0700728c */ /* 0x000fd0000bf45320 */
[----:B------:R-:W-:-:S04]  /*04c0*/  UISETP.NE.AND UP1, UPT, UR8, URZ, UPT ;  /* 0x000000ff0800728c */ /* 0x000fc8000bf25270 */
[----:B------:R-:W-:-:S04]  /*04d0*/  @!UP2 USEL UR6, URZ, 0xffffffff, UP1 ;  /* 0xffffffffff06a887 */ /* 0x000fc80008800000 */
[----:B------:R-:W-:-:S04]  /*04e0*/  ULOP3.LUT UR6, UR6, 0x1, URZ, 0xc0, !UPT ;  /* 0x0000000106067892 */ /* 0x000fc8000f8ec0ff */
[----:B------:R-:W-:-:S11]  /*04f0*/  UISETP.NE.U32.AND UP5, UPT, UR6, 0x1, UPT ;  /* 0x000000010600788c */ /* 0x000fd6000bfa5070 */
.L_x_8:
[----:B------:R-:W3:Y:S01]  /*0500*/  SHFL.IDX PT, R0, R106, RZ, 0x1f ;  /* 0x00001fff6a007589 */ /* 0x000ee200000e0000 */
[----:B------:R-:W-:-:S04]  /*0510*/  UISETP.NE.AND UP1, UPT, UR10, 0x2, UPT ;  /* 0x000000020a00788c */ /* 0x000fc8000bf25270 */
[----:B------:R-:W-:Y:S02]  /*0520*/  UISETP.EQ.AND UP2, UPT, UR5, URZ, !UP1 ;  /* 0x000000ff0500728c */ /* 0x000fe4000cf42270 */
[----:B------:R-:W-:-:S04]  /*0530*/  USEL UR7, URZ, 0x1, UP1 ;  /* 0x00000001ff077887 */ /* 0x000fc80008800000 */
[----:B------:R-:W-:Y:S02]  /*0540*/  PLOP3.LUT P5, PT, P1, PT, UP2, 0x80, 0x8 ;  /* 0x000000000008781c */ /* 0x000fe40000faf028 */
[----:B---3--:R-:W-:-:S13]  /*0550*/  ISETP.NE.AND P0, PT, R0, RZ, PT ;  /* 0x000000ff0000720c */ /* 0x008fda0003f05270 */
[----:B------:R-:W-:Y:S05]  /*0560*/  @P0 BRA `(.L_x_9) ;  /* 0x0000000800700947 */ /* 0x000fea0003800000 */
[----:B------:R-:W-:Y:S01]  /*0570*/  ELECT P0, URZ, PT ;  /* 0x0000000000ff782f */ /* 0x000fe20003800000 */
[----:B------:R-:W-:-:S12]  /*0580*/  BSSY.RECONVERGENT B0, `(.L_x_9) ;  /* 0x000009a000007945 */ /* 0x000fd80003800200 */
[----:B------:R-:W-:Y:S05]  /*0590*/  @!P0 BRA `(.L_x_10) ;  /* 0x0000000800608947 */ /* 0x000fea0003800000 */
[----:B------:R-:W-:Y:S01]  /*05a0*/  UMOV UR8, 0x400 ;  /* 0x0000040000087882 */ /* 0x000fe20000000000 */
[----:B------:R-:W-:Y:S01]  /*05b0*/  UMOV UR6, 0x1 ;  /* 0x0000000100067882 */ /* 0x000fe20000000000 */
[----:B------:R-:W-:Y:S02]  /*05c0*/  ULEA UR8, UR37, UR8, 0x18 ;  /* 0x0000000825087291 */ /* 0x000fe4000f8ec0ff */
[----:B------:R-:W-:-:S04]  /*05d0*/  UIADD3 UR12, UPT, UPT, -UR6, 0x100000, URZ ;  /* 0x00100000060c7890 */ /* 0x000fc8000fffe1ff */
[----:B------:R-:W-:Y:S02]  /*05e0*/  USHF.L.U32 UR13, UR12, 0xb, URZ ;  /* 0x0000000b0c0d7899 */ /* 0x000fe400080006ff */
[----:B------:R-:W-:Y:S01]  /*05f0*/  USHF.L.U32 UR12, UR12, 0x1, URZ ;  /* 0x000000010c0c7899 */ /* 0x000fe200080006ff */
[----:B------:R-:W3:Y:S11]  /*0600*/  FENCE.VIEW.ASYNC.S ;  /* 0x00000000000073c6 */ /* 0x000ef60000000000 */
[----:B---3--:R3:W4:Y:S01]  /*0610*/  SYNCS.EXCH.64 URZ, [UR8], UR12 ;  /* 0x0000000c08ff75b2 */ /* 0x0087220008000100 */
[----:B------:R3:W1:Y:S01]  /*0620*/  SYNCS.EXCH.64 URZ, [UR8+0x240], UR12 ;  /* 0x0002400c08ff75b2 */ /* 0x0006620008000100 */
        /* <DEDUP_REMOVED lines=141> */
[----:B------:R3:W1:Y:S02]  /*0f00*/  SYNCS.EXCH.64 URZ, [UR8+0x478], UR12 ;  /* 0x0004780c08ff75b2 */ /* 0x0006640008000100 */
[----:B---34-:R-:W-:Y:S01]  /*0f10*/  NOP ;  /* 0x0000000000007918 */ /* 0x018fe20000000000 */
.L_x_10:
[----:B------:R-:W-:Y:S05]  /*0f20*/  BSYNC.RECONVERGENT B0 ;  /* 0x0000000000007941 */ /* 0x000fea0003800200 */
.L_x_9:
[----:B------:R-:W3:Y:S01]  /*0f30*/  SHFL.IDX PT, R0, R106, RZ, 0x1f ;  /* 0x00001fff6a007589 */ /* 0x000ee200000e0000 */
[----:B------:R-:W-:Y:S01]  /*0f40*/  NOP ;  /* 0x0000000000007918 */ /* 0x000fe20000000000 */
[----:B---3--:R-:W-:-:S13]  /*0f50*/  ISETP.NE.AND P0, PT, R0, 0x1, PT ;  /* 0x000000010000780c */ /* 0x008fda0003f05270 */
[----:B------:R-:W-:Y:S05]  /*0f60*/  @P0 BRA `(.L_x_11) ;  /* 0x00000000003c0947 */ /* 0x000fea0003800000 */
[----:B------:R-:W-:Y:S01]  /*0f70*/  UMOV UR9, 0x400 ;  /* 0x0000040000097882 */ /* 0x000fe20000000000 */
[----:B------:R-:W-:Y:S01]  /*0f80*/  UMOV UR8, 0x20 ;  /* 0x0000002000087882 */ /* 0x000fe20000000000 */
[----:B------:R-:W-:Y:S01]  /*0f90*/  UMOV UR6, 0x80 ;  /* 0x0000008000067882 */ /* 0x000fe20000000000 */
[----:B------:R-:W-:Y:S02]  /*0fa0*/  ULEA UR9, UR37, UR9, 0x18 ;  /* 0x0000000925097291 */ /* 0x000fe4000f8ec0ff */
[----:B------:R-:W-:-:S04]  /*0fb0*/  UIADD3 UR12, UPT, UPT, -UR8, 0x100000, URZ ;  /* 0x00100000080c7890 */ /* 0x000fc8000fffe1ff */
[----:B------:R-:W-:Y:S02]  /*0fc0*/  USHF.L.U32 UR13, UR12, 0xb, URZ ;  /* 0x0000000b0c0d7899 */ /* 0x000fe400080006ff */
[----:B------:R-:W-:Y:S02]  /*0fd0*/  USHF.L.U32 UR12, UR12, 0x1, URZ ;  /* 0x000000010c0c7899 */ /* 0x000fe400080006ff */
[----:B------:R-:W-:-:S04]  /*0fe0*/  UIADD3 UR14, UPT, UPT, -UR6, 0x100000, URZ ;  /* 0x00100000060e7890 */ /* 0x000fc8000fffe1ff */
[----:B------:R-:W-:Y:S02]  /*0ff0*/  USHF.L.U32 UR15, UR14, 0xb, URZ ;  /* 0x0000000b0e0f7899 */ /* 0x000fe400080006ff */
[----:B------:R-:W-:Y:S01]  /*1000*/  USHF.L.U32 UR14, UR14, 0x1, URZ ;  /* 0x000000010e0e7899 */ /* 0x000fe200080006ff */
[----:B------:R-:W-:Y:S01]  /*1010*/  ELECT P0, URZ, PT ;  /* 0x0000000000ff782f */ /* 0x000fe20003800000 */
[----:B------:R-:W3:Y:S02]  /*1020*/  FENCE.VIEW.ASYNC.S ;  /* 0x00000000000073c6 */ /* 0x000ee40000000000 */
[----:B---3--:R3:W4:Y:S08]  /*1030*/  SYNCS.EXCH.64 URZ, [UR9+0x480], UR12 ;  /* 0x0004800c09ff75b2 */ /* 0x0087300008000100 */
[----:B------:R3:W1:Y:S01]  /*1040*/  SYNCS.EXCH.64 URZ, [UR9+0x488], UR14 ;  /* 0x0004880e09ff75b2 */ /* 0x0006620008000100 */
[----:B------:R-:W-:Y:S01]  /*1050*/  NOP ;  /* 0x0000000000007918 */ /* 0x000fe20000000000 */
.L_x_11:
[----:B------:R-:W2:Y:S01]  /*1060*/  SHFL.IDX PT, R0, R106, RZ, 0x1f ;  /* 0x00001fff6a007589 */ /* 0x000ea200000e0000 */
[----:B------:R-:W-:Y:S01]  /*1070*/  NOP ;  /* 0x0000000000007918 */ /* 0x000fe20000000000 */
[----:B--2---:R-:W-:-:S13]  /*1080*/  ISETP.NE.AND P0, PT, R0, 0x3, PT ;  /* 0x000000030000780c */ /* 0x004fda0003f05270 */
[----:B------:R-:W-:Y:S05]  /*1090*/  @P0 BRA `(.L_x_12) ;  /* 0x00000000002c0947 */ /* 0x000fea0003800000 */
[----:B------:R-:W-:Y:S01]  /*10a0*/  UMOV UR8, 0x400 ;  /* 0x0000040000087882 */ /* 0x000fe20000000000 */
[----:B------:R-:W-:Y:S01]  /*10b0*/  UMOV UR6, 0x20 ;  /* 0x0000002000067882 */ /* 0x000fe20000000000 */
[----:B------:R-:W-:Y:S02]  /*10c0*/  ULEA UR8, UR37, UR8, 0x18 ;  /* 0x0000000825087291 */ /* 0x000fe4000f8ec0ff */
[----:B---3--:R-:W-:-:S04]  /*10d0*/  UIADD3 UR12, UPT, UPT, -UR6, 0x100000, URZ ;  /* 0x00100000060c7890 */ /* 0x008fc8000fffe1ff */
[----:B------:R-:W-:Y:S02]  /*10e0*/  USHF.L.U32 UR13, UR12, 0xb, URZ ;  /* 0x0000000b0c0d7899 */ /* 0x000fe400080006ff */
[----:B------:R-:W-:Y:S01]  /*10f0*/  USHF.L.U32 UR12, UR12, 0x1, URZ ;  /* 0x000000010c0c7899 */ /* 0x000fe200080006ff */
[----:B------:R-:W-:Y:S01]  /*1100*/  ELECT P0, URZ, PT ;  /* 0x0000000000ff782f */ /* 0x000fe20003800000 */
[----:B------:R-:W2:Y:S10]  /*1110*/  FENCE.VIEW.ASYNC.S ;  /* 0x00000000000073c6 */ /* 0x000eb40000000000 */
[----:B--2---:R2:W3:Y:S01]  /*1120*/  SYNCS.EXCH.64 URZ, [UR8+0x490], UR12 ;  /* 0x0004900c08ff75b2 */ /* 0x0044e20008000100 */
[----:B------:R2:W1:Y:S01]  /*1130*/  SYNCS.EXCH.64 URZ, [UR8+0x498], UR12 ;  /* 0x0004980c08ff75b2 */ /* 0x0004620008000100 */
[----:B------:R-:W-:Y:S01]  /*1140*/  NOP ;  /* 0x0000000000007918 */ /* 0x000fe20000000000 */
.L_x_12:
[----:B------:R-:W4:Y:S01]  /*1150*/  SHFL.IDX PT, R0, R106, RZ, 0x1f ;  /* 0x00001fff6a007589 */ /* 0x000f2200000e0000 */
[----:B------:R-:W-:Y:S01]  /*1160*/  NOP ;  /* 0x0000000000007918 */ /* 0x000fe20000000000 */
[----:B----4-:R-:W-:-:S13]  /*1170*/  ISETP.NE.AND P0, PT, R0, 0x4, PT ;  /* 0x000000040000780c */ /* 0x010fda0003f05270 */
[----:B------:R-:W-:Y:S05]  /*1180*/  @P0 BRA `(.L_x_13) ;  /* 0x0000000000480947 */ /* 0x000fea0003800000 */
[----:B---3--:R-:W-:Y:S01]  /*1190*/  UMOV UR9, 0x1e0 ;  /* 0x000001e000097882 */ /* 0x008fe20000000000 */
[----:B--2---:R-:W-:Y:S01]  /*11a0*/  UMOV UR8, 0x400 ;  /* 0x0000040000087882 */ /* 0x004fe20000000000 */
[----:B------:R-:W-:Y:S01]  /*11b0*/  USEL UR9, UR9, 0x1a0, UP5 ;  /* 0x000001a009097887 */ /* 0x000fe2000a800000 */
        /* <DEDUP_REMOVED lines=9> */
[----:B------:R-:W2:Y:S02]  /*1250*/  FENCE.VIEW.ASYNC.S ;  /* 0x00000000000073c6 */ /* 0x000ea40000000000 */
[----:B--2---:R4:W2:Y:S08]  /*1260*/  SYNCS.EXCH.64 URZ, [UR8+0x4a0], UR12 ;  /* 0x0004a00c08ff75b2 */ /* 0x0048b00008000100 */
[----:B------:R4:W3:Y:S01]  /*1270*/  SYNCS.EXCH.64 URZ, [UR8+0x4b0], UR14 ;  /* 0x0004b00e08ff75b2 */ /* 0x0008e20008000100 */
[----:B------:R4:W1:Y:S01]  /*1280*/  SYNCS.EXCH.64 URZ, [UR8+0x4a8], UR12 ;  /* 0x0004a80c08ff75b2 */ /* 0x0008620008000100 */
[----:B------:R4:W1:Y:S02]  /*1290*/  SYNCS.EXCH.64 URZ, [UR8+0x4b8], UR14 ;  /* 0x0004b80e08ff75b2 */ /* 0x0008640008000100 */
[----:B----4-:R-:W-:Y:S01]  /*12a0*/  NOP ;  /* 0x0000000000007918 */ /* 0x010fe20000000000 */
.L_x_13:
[----:B------:R-:W4:Y:S01]  /*12b0*/  SHFL.IDX PT, R0, R106, RZ, 0x1f ;  /* 0x00001fff6a007589 */ /* 0x000f2200000e0000 */
[----:B------:R-:W-:Y:S01]  /*12c0*/  NOP ;  /* 0x0000000000007918 */ /* 0x000fe20000000000 */
[----:B----4-:R-:W-:-:S13]  /*12d0*/  ISETP.NE.AND P0, PT, R0, 0x5, PT ;  /* 0x000000050000780c */ /* 0x010fda0003f05270 */
[----:B------:R-:W-:Y:S05]  /*12e0*/  @P0 BRA `(.L_x_14) ;  /* 0x0000000000540947 */ /* 0x000fea0003800000 */
[----:B---3--:R-:W-:Y:S01]  /*12f0*/  UMOV UR9, 0x400 ;  /* 0x0000040000097882 */ /* 0x008fe20000000000 */
[----:B--2---:R-:W-:Y:S01]  /*1300*/  UMOV UR8, 0x1 ;  /* 0x0000000100087882 */ /* 0x004fe20000000000 */
        /* <DEDUP_REMOVED lines=13> */
[----:B------:R4:W1:Y:S01]  /*13e0*/  SYNCS.EXCH.64 URZ, [UR9+0x4e8], UR14 ;  /* 0x0004e80e09ff75b2 */ /* 0x0008620008000100 */
[----:B------:R4:W1:Y:S01]  /*13f0*/  SYNCS.EXCH.64 URZ, [UR9+0x4d0], UR12 ;  /* 0x0004d00c09ff75b2 */ /* 0x0008620008000100 */
[----:B------:R4:W1:Y:S01]  /*1400*/  SYNCS.EXCH.64 URZ, [UR9+0x4f0], UR14 ;  /* 0x0004f00e09ff75b2 */ /* 0x0008620008000100 */
[----:B------:R4:W1:Y:S01]  /*1410*/  SYNCS.EXCH.64 URZ, [UR9+0x4d8], UR12 ;  /* 0x0004d80c09ff75b2 */ /* 0x0008620008000100 */
[----:B------:R4:W1:Y:S02]  /*1420*/  SYNCS.EXCH.64 URZ, [UR9+0x4f8], UR14 ;  /* 0x0004f80e09ff75b2 */ /* 0x0008640008000100 */
[----:B----4-:R-:W-:Y:S01]  /*1430*/  NOP ;  /* 0x0000000000007918 */ /* 0x010fe20000000000 */
.L_x_14:
[----:B------:R-:W4:Y:S01]  /*1440*/  SHFL.IDX PT, R0, R106, RZ, 0x1f ;  /* 0x00001fff6a007589 */ /* 0x000f2200000e0000 */
[----:B------:R-:W-:Y:S01]  /*1450*/  ISETP.NE.OR P1, PT, RZ, UR10, !P1 ;  /* 0x0000000aff007c0c */ /* 0x000fe2000cf25670 */
[----:B------:R-:W-:Y:S01]  /*1460*/  NOP ;  /* 0x0000000000007918 */ /* 0x000fe20000000000 */
[----:B----4-:R-:W-:-:S13]  /*1470*/  ISETP.NE.AND P0, PT, R0, 0x3, PT ;  /* 0x000000030000780c */ /* 0x010fda0003f05270 */
[----:B------:R-:W-:Y:S05]  /*1480*/  @P0 BRA `(.L_x_15) ;  /* 0x0000000000340947 */ /* 0x000fea0003800000 */
[----:B--2---:R-:W-:Y:S01]  /*1490*/  UMOV UR8, 0x400 ;  /* 0x0000040000087882 */ /* 0x004fe20000000000 */
[----:B------:R-:W-:Y:S01]  /*14a0*/  UMOV UR6, 0x20 ;  /* 0x0000002000067882 */ /* 0x000fe20000000000 */
[----:B------:R-:W-:Y:S02]  /*14b0*/  ULEA UR8, UR37, UR8, 0x18 ;  /* 0x0000000825087291 */ /* 0x000fe4000f8ec0ff */
[----:B---3--:R-:W-:-:S04]  /*14c0*/  UIADD3 UR12, UPT, UPT, -UR6, 0x100000, URZ ;  /* 0x00100000060c7890 */ /* 0x008fc8000fffe1ff */
[----:B------:R-:W-:Y:S02]  /*14d0*/  USHF.L.U32 UR13, UR12, 0xb, URZ ;  /* 0x0000000b0c0d7899 */ /* 0x000fe400080006ff */
[----:B------:R-:W-:Y:S01]  /*14e0*/  USHF.L.U32 UR12, UR12, 0x1, URZ ;  /* 0x000000010c0c7899 */ /* 0x000fe200080006ff */
[----:B------:R-:W-:Y:S01]  /*14f0*/  ELECT P0, URZ, PT ;  /* 0x0000000000ff782f */ /* 0x000fe20003800000 */
[----:B------:R-:W2:Y:S10]  /*1500*/  FENCE.VIEW.ASYNC.S ;  /* 0x00000000000073c6 */ /* 0x000eb40000000000 */
[----:B--2---:R4:W2:Y:S01]  /*1510*/  SYNCS.EXCH.64 URZ, [UR8+0x500], UR12 ;  /* 0x0005000c08ff75b2 */ /* 0x0048a20008000100 */
[----:B------:R4:W3:Y:S01]  /*1520*/  SYNCS.EXCH.64 URZ, [UR8+0x510], UR12 ;  /* 0x0005100c08ff75b2 */ /* 0x0008e20008000100 */
[----:B------:R4:W1:Y:S01]  /*1530*/  SYNCS.EXCH.64 URZ, [UR8+0x508], UR12 ;  /* 0x0005080c08ff75b2 */ /* 0x0008620008000100 */
[----:B------:R4:W1:Y:S02]  /*1540*/  SYNCS.EXCH.64 URZ, [UR8+0x518], UR12 ;  /* 0x0005180c08ff75b2 */ /* 0x0008640008000100 */
[----:B----4-:R-:W-:Y:S01]  /*1550*/  NOP ;  /* 0x0000000000007918 */ /* 0x010fe20000000000 */
.L_x_15:
[----:B------:R-:W-:Y:S01]  /*1560*/  VOTEU.ALL UP1, P1 ;  /* 0x0000000000ff7886 */ /* 0x000fe20000820000 */
[----:B--2---:R-:W2:Y:S01]  /*1570*/  LDCU UR8, c[0x0][0x36c] ;  /* 0x00006d80ff0877ac */ /* 0x004ea20008000800 */
[----:B------:R-:W-:Y:S01]  /*1580*/  NOP ;  /* 0x0000000000007918 */ /* 0x000fe20000000000 */
[----:B------:R-:W-:Y:S01]  /*1590*/  LOP3.LUT R10, R103, 0x1f, RZ, 0xc0, !PT ;  /* 0x0000001f670a7812 */ /* 0x000fe200078ec0ff */
[----:B---3--:R-:W-:Y:S01]  /*15a0*/  UMOV UR12, 0x20 ;  /* 0x00000020000c7882 */ /* 0x008fe20000000000 */
[----:B------:R-:W-:Y:S01]  /*15b0*/  @!UP1 UMOV UR6, 0x400 ;  /* 0x0000040000069882 */ /* 0x000fe20000000000 */
[----:B------:R-:W-:-:S04]  /*15c0*/  @!UP1 UIADD3 UR12, UPT, UPT, -UR12, 0x100000, URZ ;  /* 0x001000000c0c9890 */ /* 0x000fc8000fffe1ff */
[----:B------:R-:W-:Y:S02]  /*15d0*/  @!UP1 USHF.L.U32 UR13, UR12, 0xb, URZ ;  /* 0x0000000b0c0d9899 */ /* 0x000fe400080006ff */
[----:B------:R-:W-:Y:S02]  /*15e0*/  @!UP1 USHF.L.U32 UR12, UR12, 0x1, URZ ;  /* 0x000000010c0c9899 */ /* 0x000fe400080006ff */
[----:B------:R-:W-:Y:S01]  /*15f0*/  @!UP1 ULEA UR6, UR37, UR6, 0x18 ;  /* 0x0000000625069291 */ /* 0x000fe2000f8ec0ff */
[----:B------:R-:W-:Y:S01]  /*1600*/  VOTEU.ALL UP1, P1 ;  /* 0x0000000000ff7886 */ /* 0x000fe20000820000 */
[----:B------:R-:W-:Y:S01]  /*1610*/  UISETP.NE.AND UP4, UPT, UR10, URZ, UPT ;  /* 0x000000ff0a00728c */ /* 0x000fe2000bf85270 */
[----:B------:R-:W3:Y:S09]  /*1620*/  FENCE.VIEW.ASYNC.S ;  /* 0x00000000000073c6 */ /* 0x000ef20000000000 */
[----:B---3--:R3:W4:Y:S01]  /*1630*/  @!UP1 SYNCS.EXCH.64 URZ, [UR6+0x520], UR12 ;  /* 0x0005200c06ff95b2 */ /* 0x0087220008000100 */
[----:B--2---:R-:W-:-:S09]  /*1640*/  UISETP.EQ.U32.AND UP1, UPT, UR8, 0x1, UPT ;  /* 0x000000010800788c */ /* 0x004fd2000bf22070 */
[----:B------:R-:W-:Y:S05]  /*1650*/  BRA.U !UP1, `(.L_x_16) ;  /* 0x0000000109087547 */ /* 0x000fea000b800000 */
[----:B-1--4-:R-:W-:Y:S01]  /*1660*/  UCGABAR_ARV ;  /* 0x00000000000079c7 */ /* 0x012fe20008000000 */
[----:B------:R-:W-:Y:S05]  /*1670*/  BRA `(.L_x_17) ;  /* 0x0000000000047947 */ /* 0x000fea0003800000 */
.L_x_16:
[----:B-1--4-:R-:W-:Y:S01]  /*1680*/  NOP ;  /* 0x0000000000007918 */ /* 0x012fe20000000000 */
.L_x_17:
[----:B------:R-:W1:Y:S01]  /*1690*/  S2R R98, SR_CTAID.Y ;  /* 0x0000000000627919 */ /* 0x000e620000002600 */
[----:B------:R-:W-:-:S05]  /*16a0*/  CS2R.32 R97, SR_CgaSize ;  /* 0x0000000000617805 */ /* 0x000fca0000008a00 */
[----:B------:R-:W-:-:S05]  /*16b0*/  IMAD R97, R97, -0xa0, RZ ;  /* 0xffffff6061617824 */ /* 0x000fca00078e02ff */
[----:B---3--:R-:W-:-:S14]  /*16c0*/  R2UR UR6, R97 ;  /* 0x00000000610672ca */ /* 0x008fdc00000e0000 */
[----:B------:R-:W2:Y:S01]  /*16d0*/  LDCU UR6, c[0x0][UR6+0x2b4] ;  /* 0x00005680060677ac */ /* 0x000ea20008000800 */
[----:B------:R-:W-:-:S05]  /*16e0*/  CS2R.32 R0, SR_CgaSize ;  /* 0x0000000000007805 */ /* 0x000fca0000008a00 */
[----:B------:R-:W-:-:S06]  /*16f0*/  IMAD R0, R0, -0xa0, RZ ;  /* 0xffffff6000007824 */ /* 0x000fcc00078e02ff */
[----:B------:R-:W3:Y:S01]  /*1700*/  LDC R0, c[0x0][R0+0x2a4] ;  /* 0x0000a90000007b82 */ /* 0x000ee20000000800 */
[----:B------:R-:W-:Y:S01]  /*1710*/  PRMT R8, RZ, 0x7610, R8 ;  /* 0x00007610ff087816 */ /* 0x000fe20000000008 */
[----:B------:R-:W4:Y:S01]  /*1720*/  S2R R11, SR_CTAID.X ;  /* 0x00000000000b7919 */ /* 0x000f220000002500 */
[----:B------:R-:W-:-:S05]  /*1730*/  CS2R.32 R97, SR_CgaSize ;  /* 0x0000000000617805 */ /* 0x000fca0000008a00 */
[----:B------:R-:W-:-:S05]  /*1740*/  IMAD R97, R97, -0xa0, RZ ;  /* 0xffffff6061617824 */ /* 0x000fca00078e02ff */
[----:B------:R-:W-:-:S14]  /*1750*/  R2UR UR8, R97 ;  /* 0x00000000610872ca */ /* 0x000fdc00000e0000 */
[----:B------:R-:W3:Y:S01]  /*1760*/  LDCU UR8, c[0x0][UR8+0x2b0] ;  /* 0x00005600080877ac */ /* 0x000ee20008000800 */
[----:B------:R-:W-:Y:S01]  /*1770*/  UISETP.NE.AND UP2, UPT, UR10, 0x2, UPT ;  /* 0x000000020a00788c */ /* 0x000fe2000bf45270 */
[----:B------:R-:W2:Y:S01]  /*1780*/  LDC R9, c[0x0][0xb24] ;  /* 0x0002c900ff097b82 */ /* 0x000ea20000000800 */
[----:B------:R-:W-:-:S05]  /*1790*/  CS2R.32 R2, SR_CgaSize ;  /* 0x0000000000027805 */ /* 0x000fca0000008a00 */
[----:B------:R-:W-:-:S06]  /*17a0*/  IMAD R2, R2, -0xa0, RZ ;  /* 0xffffff6002027824 */ /* 0x000fcc00078e02ff */
[----:B------:R-:W3:Y:S08]  /*17b0*/  LDC R2, c[0x0][R2+0x2a0] ;  /* 0x0000a80002027b82 */ /* 0x000ef00000000800 */
[----:B------:R-:W3:Y:S01]  /*17c0*/  LDC R40, c[0x0][0xb24] ;  /* 0x0002c900ff287b82 */ /* 0x000ee20000000800 */
[----:B-1----:R-:W-:-:S07]  /*17d0*/  I2FP.F32.U32 R3, R98 ;  /* 0x0000006200037245 */ /* 0x002fce0000201000 */
[----:B------:R-:W1:Y:S01]  /*17e0*/  S2UR UR36, SR_CTAID.Z ;  /* 0x00000000002479c3 */ /* 0x000e620000002700 */
[----:B--2---:R-:W-:Y:S01]  /*17f0*/  ISETP.GE.AND P0, PT, R9, 0x1, PT ;  /* 0x000000010900780c */ /* 0x004fe20003f06270 */
[----:B----4-:R-:W-:Y:S01]  /*1800*/  IMAD.MOV.U32 R97, RZ, RZ, R11 ;  /* 0x000000ffff617224 */ /* 0x010fe200078e000b */
[----:B------:R-:W-:Y:S01]  /*1810*/  I2FP.F32.U32 R4, R11 ;  /* 0x0000000b00047245 */ /* 0x000fe20000201000 */
[----:B------:R-:W-:Y:S01]  /*1820*/  FMUL R3, R3, UR6 ;  /* 0x0000000603037c20 */ /* 0x000fe20008400000 */
[----:B------:R-:W2:Y:S03]  /*1830*/  LDCU UR6, c[0x0][0xb30] ;  /* 0x00016600ff0677ac */ /* 0x000ea60008000800 */
[----:B---3--:R-:W-:Y:S01]  /*1840*/  FMUL R4, R4, UR8 ;  /* 0x0000000804047c20 */ /* 0x008fe20008400000 */
[----:B------:R-:W3:Y:S08]  /*1850*/  F2I.U32.TRUNC.NTZ R81, R3 ;  /* 0x0000000300517305 */ /* 0x000ef0000020f000 */
[----:B------:R-:W4:Y:S01]  /*1860*/  F2I.U32.TRUNC.NTZ R96, R4 ;  /* 0x0000000400607305 */ /* 0x000f22000020f000 */
[----:B--2---:R-:W-:Y:S01]  /*1870*/  UISETP.NE.AND UP3, UPT, UR6, 0x1, UPT ;  /* 0x000000010600788c */ /* 0x004fe2000bf65270 */
[----:B---3--:R-:W-:-:S05]  /*1880*/  IADD3 R81, PT, PT, -R81, RZ, RZ ;  /* 0x000000ff51517210 */ /* 0x008fca0007ffe1ff */
[----:B------:R-:W-:Y:S01]  /*1890*/  IMAD R81, R0, R81, R98 ;  /* 0x0000005100517224 */ /* 0x000fe200078e0262 */
[----:B------:R-:W-:Y:S01]  /*18a0*/  PRMT R0, RZ, 0x7610, R0 ;  /* 0x00007610ff007816 */ /* 0x000fe20000000000 */
[----:B----4-:R-:W-:-:S04]  /*18b0*/  IMAD.MOV R96, RZ, RZ, -R96 ;  /* 0x000000ffff607224 */ /* 0x010fc800078e0a60 */
[----:B------:R-:W-:Y:S01]  /*18c0*/  IMAD R96, R2, R96, R11 ;  /* 0x0000006002607224 */ /* 0x000fe200078e020b */
[----:B-1----:R-:W-:Y:S06]  /*18d0*/  BRA.U UP4, `(.L_x_18) ;  /* 0x0000000104247547 */ /* 0x002fec000b800000 */
[----:B------:R-:W-:Y:S01]  /*18e0*/  ISETP.NE.AND P1, PT, R81, RZ, PT ;  /* 0x000000ff5100720c */ /* 0x000fe20003f25270 */
[----:B------:R-:W-:Y:S01]  /*18f0*/  IMAD.MOV.U32 R0, RZ, RZ, 0x3 ;  /* 0x00000003ff007424 */ /* 0x000fe200078e00ff */
[C---:B------:R-:W-:Y:S02]  /*1900*/  LOP3.LUT R3, R96.reuse, 0xfffffffe, RZ, 0xc0, !PT ;  /* 0xfffffffe60037812 */ /* 0x040fe400078ec0ff */
[----:B------:R-:W-:Y:S02]  /*1910*/  ISETP.LT.U32.OR P1, PT, R96, 0x2, !P1 ;  /* 0x000000026000780c */ /* 0x000fe40004f21470 */
[----:B------:R-:W-:Y:S02]  /*1920*/  SHF.L.U32 R0, R0, R3, RZ ;  /* 0x0000000300007219 */ /* 0x000fe400000006ff */
[----:B------:R-:W-:Y:S02]  /*1930*/  SEL R5, RZ, 0x1, !P1 ;  /* 0x00000001ff057807 */ /* 0x000fe40004800000 */
[----:B------:R-:W-:-:S05]  /*1940*/  SEL R2, RZ, 0x2, !P1 ;  /* 0x00000002ff027807 */ /* 0x000fca0004800000 */
[----:B------:R-:W-:-:S05]  /*1950*/  IMAD.IADD R2, R5, 0x1, R2 ;  /* 0x0000000105027824 */ /* 0x000fca00078e0202 */
[----:B------:R-:W-:Y:S02]  /*1960*/  PRMT R8, R2, 0x7610, R8 ;  /* 0x0000761002087816 */ /* 0x000fe40000000008 */
.L_x_18:
[----:B------:R-:W-:Y:S05]  /*1970*/  @!P0 BRA `(.L_x_19) ;  /* 0x0000000000b88947 */ /* 0x000fea0003800000 */
[----:B------:R-:W1:Y:S01]  /*1980*/  LDC.64 R4, c[0x0][0xb18] ;  /* 0x0002c600ff047b82 */ /* 0x000e620000000a00 */
[----:B------:R-:W-:-:S07]  /*1990*/  ISETP.NE.AND P0, PT, R9, 0x1, PT ;  /* 0x000000010900780c */ /* 0x000fce0003f05270 */
[----:B------:R-:W2:Y:S08]  /*19a0*/  LDC R14, c[0x0][0xb0c] ;  /* 0x0002c300ff0e7b82 */ /* 0x000eb00000000800 */
[----:B------:R-:W3:Y:S08]  /*19b0*/  LDC R13, c[0x0][0x370] ;  /* 0x0000dc00ff0d7b82 */ /* 0x000ef00000000800 */
[----:B------:R-:W4:Y:S01]  /*19c0*/  LDC R16, c[0x0][0x374] ;  /* 0x0000dd00ff107b82 */ /* 0x000f220000000800 */
[----:B-1----:R-:W-:-:S07]  /*19d0*/  ISETP.NE.AND P1, PT, R4, 0x1, PT ;  /* 0x000000010400780c */ /* 0x002fce0003f25270 */
[----:B------:R-:W3:Y:S01]  /*19e0*/  LDC.64 R6, c[0x0][0xb10] ;  /* 0x0002c400ff067b82 */ /* 0x000ee20000000a00 */
[----:B--2---:R-:W-:-:S07]  /*19f0*/  ISETP.NE.AND P2, PT, R14, 0x1, PT ;  /* 0x000000010e00780c */ /* 0x004fce0003f45270 */
[----:B------:R-:W1:Y:S08]  /*1a00*/  LDC R12, c[0x0][0xb20] ;  /* 0x0002c800ff0c7b82 */ /* 0x000e700000000800 */
[----:B------:R-:W2:Y:S01]  /*1a10*/  LDC.64 R2, c[0x0][0xb28] ;  /* 0x0002ca00ff027b82 */ /* 0x000ea20000000a00 */
[----:B----4-:R-:W-:-:S04]  /*1a20*/  IMAD.HI.U32 R15, R16, R5, RZ ;  /* 0x00000005100f7227 */ /* 0x010fc800078e00ff */
[----:B------:R-:W-:-:S04]  /*1a30*/  IMAD.HI.U32 R5, R98, R5, RZ ;  /* 0x0000000562057227 */ /* 0x000fc800078e00ff */
[----:B---3--:R-:W-:-:S04]  /*1a40*/  IMAD.HI.U32 R18, R13, R6, RZ ;  /* 0x000000060d127227 */ /* 0x008fc800078e00ff */
[C---:B------:R-:W-:Y:S01]  /*1a50*/  IMAD.HI.U32 R20, R11.reuse, R6, RZ ;  /* 0x000000060b147227 */ /* 0x040fe200078e00ff */
[-C--:B------:R-:W-:Y:S02]  /*1a60*/  @P2 SHF.R.U32.HI R13, RZ, R7.reuse, R18 ;  /* 0x00000007ff0d2219 */ /* 0x080fe40000011612 */
[-C--:B-1----:R-:W-:Y:S02]  /*1a70*/  @P1 SHF.R.U32.HI R16, RZ, R12.reuse, R15 ;  /* 0x0000000cff101219 */ /* 0x082fe4000001160f */
[----:B------:R-:W-:Y:S02]  /*1a80*/  SHF.R.U32.HI R5, RZ, R12, R5 ;  /* 0x0000000cff057219 */ /* 0x000fe40000011605 */
[----:B------:R-:W-:Y:S02]  /*1a90*/  SHF.R.U32.HI R20, RZ, R7, R20 ;  /* 0x00000007ff147219 */ /* 0x000fe40000011614 */
[----:B------:R-:W-:Y:S01]  /*1aa0*/  SEL R5, R98, R5, !P1 ;  /* 0x0000000562057207 */ /* 0x000fe20004800000 */
[----:B--2---:R-:W-:Y:S01]  /*1ab0*/  IMAD.HI.U32 R18, R16, R2, RZ ;  /* 0x0000000210127227 */ /* 0x004fe200078e00ff */
[----:B------:R-:W-:-:S02]  /*1ac0*/  SEL R97, R11, R20, !P2 ;  /* 0x000000140b617207 */ /* 0x000fc40005000000 */
[----:B------:R-:W-:Y:S01]  /*1ad0*/  IADD3 R7, PT, PT, -R5, RZ, RZ ;  /* 0x000000ff05077210 */ /* 0x000fe20007ffe1ff */
[----:B------:R-:W-:Y:S01]  /*1ae0*/  IMAD.HI.U32 R6, R13, R2, RZ ;  /* 0x000000020d067227 */ /* 0x000fe200078e00ff */
[----:B------:R-:W-:-:S03]  /*1af0*/  @P0 SHF.R.U32.HI R16, RZ, R3, R18 ;  /* 0x00000003ff100219 */ /* 0x000fc60000011612 */
[----:B------:R-:W-:Y:S01]  /*1b00*/  IMAD R7, R4, R7, R98 ;  /* 0x0000000704077224 */ /* 0x000fe200078e0262 */
[----:B------:R-:W-:Y:S01]  /*1b10*/  @P0 SHF.R.U32.HI R13, RZ, R3, R6 ;  /* 0x00000003ff0d0219 */ /* 0x000fe20000011606 */
[----:B------:R-:W-:-:S04]  /*1b20*/  IMAD R16, R16, R9, RZ ;  /* 0x0000000910107224 */ /* 0x000fc800078e02ff */
[----:B------:R-:W-:Y:S01]  /*1b30*/  IMAD R6, R13, R9, RZ ;  /* 0x000000090d067224 */ /* 0x000fe200078e02ff */
[----:B------:R-:W-:-:S04]  /*1b40*/  ISETP.GE.AND P1, PT, R5, R16, PT ;  /* 0x000000100500720c */ /* 0x000fc80003f26270 */
[----:B------:R-:W-:Y:S01]  /*1b50*/  ISETP.GE.OR P1, PT, R97, R6, P1 ;  /* 0x000000066100720c */ /* 0x000fe20000f26670 */
[----:B------:R-:W-:-:S05]  /*1b60*/  IMAD.HI.U32 R6, R5, R2, RZ ;  /* 0x0000000205067227 */ /* 0x000fca00078e00ff */
[----:B------:R-:W-:-:S04]  /*1b70*/  SHF.R.U32.HI R6, RZ, R3, R6 ;  /* 0x00000003ff067219 */ /* 0x000fc80000011606 */
[----:B------:R-:W-:-:S03]  /*1b80*/  SEL R6, R5, R6, !P0 ;  /* 0x0000000605067207 */ /* 0x000fc60004000000 */
[----:B------:R-:W-:Y:S01]  /*1b90*/  @!P1 IMAD.HI.U32 R12, R97, R2, RZ ;  /* 0x00000002610c9227 */ /* 0x000fe200078e00ff */
[----:B------:R-:W-:-:S04]  /*1ba0*/  IADD3 R2, PT, PT, -R6, RZ, RZ ;  /* 0x000000ff06027210 */ /* 0x000fc80007ffe1ff */
[----:B------:R-:W-:Y:S01]  /*1bb0*/  @!P1 SHF.R.U32.HI R12, RZ, R3, R12 ;  /* 0x00000003ff0c9219 */ /* 0x000fe2000001160c */
[----:B------:R-:W-:-:S03]  /*1bc0*/  IMAD R2, R9, R2, R5 ;  /* 0x0000000209027224 */ /* 0x000fc600078e0205 */
[----:B------:R-:W-:-:S05]  /*1bd0*/  @!P1 SEL R3, R97, R12, !P0 ;  /* 0x0000000c61039207 */ /* 0x000fca0004000000 */
[--C-:B------:R-:W-:Y:S02]  /*1be0*/  @!P1 IMAD.IADD R6, R6, 0x1, -R3.reuse ;  /* 0x0000000106069824 */ /* 0x100fe400078e0a03 */
[----:B------:R-:W-:Y:S01]  /*1bf0*/  @!P1 IMAD R3, R2, R13, R3 ;  /* 0x0000000d02039224 */ /* 0x000fe200078e0203 */
[----:B------:R-:W-:Y:S01]  /*1c00*/  IADD3 R2, PT, PT, -R97, RZ, RZ ;  /* 0x000000ff61027210 */ /* 0x000fe20007ffe1ff */
[----:B------:R-:W-:Y:S02]  /*1c10*/  @!P1 IMAD R5, R6, R9, R97 ;  /* 0x0000000906059224 */ /* 0x000fe400078e0261 */
[----:B------:R-:W-:Y:S02]  /*1c20*/  @!P1 IMAD.MOV.U32 R97, RZ, RZ, R3 ;  /* 0x000000ffff619224 */ /* 0x000fe400078e0003 */
[----:B------:R-:W-:Y:S02]  /*1c30*/  IMAD R2, R14, R2, R11 ;  /* 0x000000020e027224 */ /* 0x000fe400078e020b */
[----:B------:R-:W-:-:S02]  /*1c40*/  IMAD R98, R5, R4, R7 ;  /* 0x0000000405627224 */ /* 0x000fc400078e0207 */
[----:B------:R-:W-:Y:S02]  /*1c50*/  IMAD R97, R97, R14, R2 ;  /* 0x0000000e61617224 */ /* 0x000fe400078e0202 */
.L_x_19:
[----:B------:R-:W-:Y:S05]  /*1c60*/  BRA.U UP3, `(.L_x_20) ;  /* 0x0000000103407547 */ /* 0x000fea000b800000 */
[----:B------:R-:W1:Y:S08]  /*1c70*/  LDC.64 R4, c[0x0][0xb10] ;  /* 0x0002c400ff047b82 */ /* 0x000e700000000a00 */
[----:B------:R-:W2:Y:S08]  /*1c80*/  LDC.64 R2, c[0x0][0xb18] ;  /* 0x0002c600ff027b82 */ /* 0x000eb00000000a00 */
[----:B------:R-:W3:Y:S08]  /*1c90*/  LDC R6, c[0x0][0xb20] ;  /* 0x0002c800ff067b82 */ /* 0x000ef00000000800 */
[----:B------:R-:W4:Y:S01]  /*1ca0*/  LDC R12, c[0x0][0xb0c] ;  /* 0x0002c300ff0c7b82 */ /* 0x000f220000000800 */
[----:B-1----:R-:W-:-:S05]  /*1cb0*/  IMAD.HI.U32 R4, R97, R4, RZ ;  /* 0x0000000461047227 */ /* 0x002fca00078e00ff */
[----:B------:R-:W-:Y:S01]  /*1cc0*/  SHF.R.U32.HI R4, RZ, R5, R4 ;  /* 0x00000005ff047219 */ /* 0x000fe20000011604 */
[----:B--2---:R-:W-:Y:S01]  /*1cd0*/  IMAD.HI.U32 R3, R98, R3, RZ ;  /* 0x0000000362037227 */ /* 0x004fe200078e00ff */
[----:B------:R-:W-:-:S04]  /*1ce0*/  ISETP.NE.AND P0, PT, R2, 0x1, PT ;  /* 0x000000010200780c */ /* 0x000fc80003f05270 */
[----:B---3--:R-:W-:-:S04]  /*1cf0*/  SHF.R.U32.HI R3, RZ, R6, R3 ;  /* 0x00000006ff037219 */ /* 0x008fc80000011603 */
[----:B------:R-:W-:Y:S02]  /*1d00*/  SEL R3, R98, R3, !P0 ;  /* 0x0000000362037207 */ /* 0x000fe40004000000 */
[----:B----4-:R-:W-:-:S04]  /*1d10*/  ISETP.NE.AND P1, PT, R12, 0x1, PT ;  /* 0x000000010c00780c */ /* 0x010fc80003f25270 */
[----:B------:R-:W-:-:S05]  /*1d20*/  SEL R6, R97, R4, !P1 ;  /* 0x0000000461067207 */ /* 0x000fca0004800000 */
[----:B------:R-:W-:Y:S02]  /*1d30*/  IMAD.IADD R4, R3, 0x1, -R6 ;  /* 0x0000000103047824 */ /* 0x000fe400078e0a06 */
[----:B------:R-:W-:Y:S02]  /*1d40*/  IMAD.IADD R3, R6, 0x1, -R3 ;  /* 0x0000000106037824 */ /* 0x000fe400078e0a03 */
[----:B------:R-:W-:Y:S02]  /*1d50*/  IMAD R97, R4, R12, R97 ;  /* 0x0000000c04617224 */ /* 0x000fe400078e0261 */
[----:B------:R-:W-:Y:S02]  /*1d60*/  IMAD R98, R3, R2, R98 ;  /* 0x0000000203627224 */ /* 0x000fe400078e0262 */
.L_x_20:
[----:B------:R-:W-:Y:S05]  /*1d70*/  BRA.U !UP1, `(.L_x_21) ;  /* 0x00000001090c7547 */ /* 0x000fea000b800000 */
[----:B------:R-:W-:Y:S01]  /*1d80*/  UCGABAR_WAIT ;  /* 0x0000000000007dc7 */ /* 0x000fe20008000000 */
[----:B------:R-:W-:Y:S01]  /*1d90*/  CCTL.IVALL ;  /* 0x00000000ff00798f */ /* 0x000fe20002000000 */
[----:B------:R-:W-:Y:S05]  /*1da0*/  BRA `(.L_x_22) ;  /* 0x0000000000047947 */ /* 0x000fea0003800000 */
.L_x_21:
[----:B------:R-:W-:Y:S06]  /*1db0*/  BAR.SYNC.DEFER_BLOCKING 0x0 ;  /* 0x0000000000007b1d */ /* 0x000fec0000010000 */
.L_x_22:
[----:B------:R-:W-:Y:S05]  /*1dc0*/  BRA.U UP2, `(.L_x_23) ;  /* 0x0000003902447547 */ /* 0x000fea000b800000 */
[----:B------:R-:W1:Y:S01]  /*1dd0*/  LDCU UR15, c[0x0][0x38c] ;  /* 0x00007180ff0f77ac */ /* 0x000e620008000800 */
[----:B------:R-:W2:Y:S01]  /*1de0*/  LDC R9, c[0x0][0x370] ;  /* 0x0000dc00ff097b82 */ /* 0x000ea20000000800 */
[C---:B------:R-:W-:Y:S01]  /*1df0*/  IMAD.SHL.U32 R17, R11.reuse, 0x20, RZ ;  /* 0x000000200b117824 */ /* 0x040fe200078e00ff */
[----:B------:R-:W-:Y:S01]  /*1e00*/  PLOP3.LUT P1, PT, PT, PT, UP5, 0x80, 0x8 ;  /* 0x000000000008781c */ /* 0x000fe20003f2f058 */
[----:B------:R-:W-:Y:S01]  /*1e10*/  UISETP.NE.AND UP1, UPT, UR10, URZ, UPT ;  /* 0x000000ff0a00728c */ /* 0x000fe2000bf25270 */
[----:B------:R-:W-:Y:S01]  /*1e20*/  ISETP.NE.AND P4, PT, R10, RZ, P5 ;  /* 0x000000ff0a00720c */ /* 0x000fe20002f85270 */
[----:B------:R-:W-:Y:S01]  /*1e30*/  IMAD.SHL.U32 R16, R11, 0x40, RZ ;  /* 0x000000400b107824 */ /* 0x000fe200078e00ff */
[----:B------:R-:W-:Y:S01]  /*1e40*/  PLOP3.LUT P1, PT, P1, PT, PT, 0x8, 0x80 ;  /* 0x000000000080781c */ /* 0x000fe20000f2e170 */
[----:B------:R-:W-:Y:S01]  /*1e50*/  IMAD.MOV.U32 R15, RZ, RZ, 0x1 ;  /* 0x00000001ff0f7424 */ /* 0x000fe200078e00ff */
[----:B------:R-:W3:Y:S01]  /*1e60*/  LDC R0, c[0x0][0x374] ;  /* 0x0000dd00ff007b82 */ /* 0x000ee20000000800 */
[----:B------:R-:W-:Y:S01]  /*1e70*/  IMAD.MOV.U32 R14, RZ, RZ, RZ ;  /* 0x000000ffff0e7224 */ /* 0x000fe200078e00ff */
[----:B------:R-:W-:Y:S01]  /*1e80*/  CS2R R12, SRZ ;  /* 0x00000000000c7805 */ /* 0x000fe2000001ff00 */
[----:B------:R-:W-:Y:S01]  /*1e90*/  IMAD.MOV.U32 R10, RZ, RZ, 0x1 ;  /* 0x00000001ff0a7424 */ /* 0x000fe200078e00ff */
[----:B------:R-:W-:Y:S01]  /*1ea0*/  LOP3.LUT R17, R17, 0x20, RZ, 0xc0, !PT ;  /* 0x0000002011117812 */ /* 0x000fe200078ec0ff */
[----:B------:R-:W4:Y:S01]  /*1eb0*/  LDCU.64 UR24, c[0x0][0x348] ;  /* 0x00006900ff1877ac */ /* 0x000f220008000a00 */
[----:B-1----:R-:W-:-:S02]  /*1ec0*/  UIADD3 UR4, UPT, UPT, UR15, 0x1f, URZ ;  /* 0x0000001f0f047890 */ /* 0x002fc4000fffe0ff */
[----:B------:R-:W-:Y:S02]  /*1ed0*/  USEL UR7, UR7, 0x2, UP1 ;  /* 0x0000000207077887 */ /* 0x000fe40008800000 */
[----:B------:R-:W-:Y:S01]  /*1ee0*/  USHF.R.S32.HI UR22, URZ, 0x1f, UR4 ;  /* 0x0000001fff167899 */ /* 0x000fe20008011404 */
[----:B------:R-:W-:-:S03]  /*1ef0*/  UMOV UR13, URZ ;  /* 0x000000ff000d7c82 */ /* 0x000fc60008000000 */
[----:B------:R-:W-:Y:S02]  /*1f00*/  ULEA.HI UR22, UR22, UR4, URZ, 0x5 ;  /* 0x0000000416167291 */ /* 0x000fe4000f8f28ff */
[----:B------:R-:W-:Y:S02]  /*1f10*/  UIADD3 UR4, UPT, UPT, UR15, -0x1, URZ ;  /* 0xffffffff0f047890 */ /* 0x000fe4000fffe0ff */
[----:B------:R-:W-:Y:S02]  /*1f20*/  USHF.R.S32.HI UR22, URZ, 0x5, UR22 ;  /* 0x00000005ff167899 */ /* 0x000fe40008011416 */
[----:B------:R-:W-:Y:S02]  /*1f30*/  UISETP.GE.U32.AND UP2, UPT, UR4, -0x3f, UPT ;  /* 0xffffffc10400788c */ /* 0x000fe4000bf46070 */
[----:B------:R-:W-:Y:S02]  /*1f40*/  UISETP.LT.U32.AND UP0, UPT, UR22, 0x48, UPT ;  /* 0x000000481600788c */ /* 0x000fe4000bf01070 */
[----:B------:R-:W-:-:S02]  /*1f50*/  UIADD3 UR15, UPT, UPT, UR15, 0x3e, URZ ;  /* 0x0000003e0f0f7890 */ /* 0x000fc4000fffe0ff */
[----:B------:R-:W-:-:S04]  /*1f60*/  USEL UR21, UR22, 0x48, UP0 ;  /* 0x0000004816157887 */ /* 0x000fc80008000000 */
[----:B------:R-:W-:Y:S02]  /*1f70*/  UIADD3 UR6, UPT, UPT, UR21, -0x1, URZ ;  /* 0xffffffff15067890 */ /* 0x000fe4000fffe0ff */
[----:B------:R-:W-:Y:S02]  /*1f80*/  @UP2 UIADD3 UR6, UPT, UPT, UR21, URZ, URZ ;  /* 0x000000ff15062290 */ /* 0x000fe4000fffe0ff */
[----:B------:R-:W-:Y:S02]  /*1f90*/  UIADD3 UR14, UPT, UPT, UR22, -UR21, URZ ;  /* 0x80000015160e7290 */ /* 0x000fe4000fffe0ff */
[----:B------:R-:W-:Y:S02]  /*1fa0*/  UIADD3 UR5, UPT, UPT, UR6, 0x1, URZ ;  /* 0x0000000106057890 */ /* 0x000fe4000fffe0ff */
[----:B--2-4-:R-:W-:-:S12]  /*1fb0*/  UIADD3 UR6, UPT, UPT, -UR6, URZ, URZ ;  /* 0x000000ff06067290 */ /* 0x014fd8000fffe1ff */
.L_x_43:
[----:B------:R-:W-:Y:S01]  /*1fc0*/  UISETP.NE.AND UP0, UPT, UR37, URZ, UPT ;  /* 0x000000ff2500728c */ /* 0x000fe2000bf05270 */
[----:B------:R-:W1:Y:S08]  /*1fd0*/  S2UR UR37, SR_CgaCtaId ;  /* 0x00000000002579c3 */ /* 0x000e700000008800 */
[----:B------:R-:W-:Y:S05]  /*1fe0*/  BRA.U UP0, `(.L_x_24) ;  /* 0x0000000100347547 */ /* 0x000fea000b800000 */
[----:B------:R-:W2:Y:S01]  /*1ff0*/  S2R R2, SR_CgaCtaId ;  /* 0x0000000000027919 */ /* 0x000ea20000008800 */
[----:B------:R-:W-:-:S04]  /*2000*/  MOV R3, 0x400 ;  /* 0x0000040000037802 */ /* 0x000fc80000000f00 */
[----:B--2---:R-:W-:Y:S02]  /*2010*/  LEA R3, R2, R3, 0x18 ;  /* 0x0000000302037211 */ /* 0x004fe400078ec0ff */
[----:B------:R-:W-:-:S03]  /*2020*/  SHF.L.U32 R2, R10, 0x1f, RZ ;  /* 0x0000001f0a027819 */ /* 0x000fc600000006ff */
[----:B------:R-:W-:-:S04]  /*2030*/  IMAD R3, R12, 0x8, R3 ;  /* 0x000000080c037824 */ /* 0x000fc800078e0203 */
[----:B------:R-:W2:Y:S02]  /*2040*/  SYNCS.PHASECHK.TRANS64.TRYWAIT P0, [R3+URZ+0x510], R2 ;  /* 0x00051002030075a7 */ /* 0x000ea400080011ff */
[----:B--2---:R-:W-:Y:S05]  /*2050*/  @!P0 BRA `(.L_x_25) ;  /* 0x00000074008c8947 */ /* 0x004fea0003800000 */
.L_x_182:
[----:B------:R-:W-:Y:S01]  /*2060*/  VIADD R12, R12, 0x1 ;  /* 0x000000010c0c7836 */ /* 0x000fe20000000000 */
[----:B------:R2:W-:Y:S04]  /*2070*/  SYNCS.ARRIVE.TRANS64.A1T0 RZ, [R3+URZ+0x500], RZ ;  /* 0x000500ff03ff79a7 */ /* 0x0005e800081000ff */
[----:B------:R-:W-:-:S04]  /*2080*/  ISETP.NE.AND P0, PT, R12, 0x2, PT ;  /* 0x000000020c00780c */ /* 0x000fc80003f05270 */
[----:B------:R-:W-:Y:S02]  /*2090*/  SEL R12, R12, RZ, P0 ;  /* 0x000000ff0c0c7207 */ /* 0x000fe40000000000 */
[----:B--2---:R-:W-:-:S04]  /*20a0*/  SEL R3, RZ, 0x1, P0 ;  /* 0x00000001ff037807 */ /* 0x004fc80000000000 */
[----:B------:R-:W-:-:S07]  /*20b0*/  LOP3.LUT R10, R10, R3, RZ, 0x3c, !PT ;  /* 0x000000030a0a7212 */ /* 0x000fce00078e3cff */
.L_x_24:
[----:B------:R-:W-:Y:S01]  /*20c0*/  UMOV UR4, 0x400 ;  /* 0x0000040000047882 */ /* 0x000fe20000000000 */
[----:B------:R-:W-:Y:S01]  /*20d0*/  LEA.HI R3, R97, R97, RZ, 0x1 ;  /* 0x0000006161037211 */ /* 0x000fe200078f08ff */
[----:B-1----:R-:W-:Y:S01]  /*20e0*/  ULEA UR4, UR37, UR4, 0x18 ;  /* 0x0000000425047291 */ /* 0x002fe2000f8ec0ff */
[----:B------:R-:W-:Y:S01]  /*20f0*/  SHF.L.U32 R2, R15, 0x1f, RZ ;  /* 0x0000001f0f027819 */ /* 0x000fe200000006ff */
[----:B------:R-:W-:Y:S01]  /*2100*/  UISETP.GE.U32.AND UP0, UPT, UR15, 0x3f, UPT ;  /* 0x0000003f0f00788c */ /* 0x000fe2000bf06070 */
[----:B------:R-:W-:Y:S01]  /*2110*/  R2UR UR35, R16 ;  /* 0x00000000102372ca */ /* 0x000fe200000e0000 */
[----:B------:R-:W-:Y:S01]  /*2120*/  ULEA UR8, UR13, UR4, 0x3 ;  /* 0x000000040d087291 */ /* 0x000fe2000f8e18ff */
[----:B------:R-:W-:Y:S01]  /*2130*/  IMAD.SHL.U32 R3, R3, 0x40, RZ ;  /* 0x0000004003037824 */ /* 0x000fe200078e00ff */
[----:B------:R-:W-:Y:S01]  /*2140*/  R2UR UR11, R17 ;  /* 0x00000000110b72ca */ /* 0x000fe200000e0000 */
[----:B------:R-:W-:-:S03]  /*2150*/  UMOV UR23, URZ ;  /* 0x000000ff00177c82 */ /* 0x000fc60008000000 */
[----:B------:R-:W-:-:S03]  /*2160*/  LOP3.LUT R3, R3, 0xffffff80, RZ, 0xc0, !PT ;  /* 0xffffff8003037812 */ /* 0x000fc600078ec0ff */
[----:B------:R1:W2:Y:S01]  /*2170*/  SYNCS.PHASECHK.TRANS64.TRYWAIT P0, [UR8+0x240], R2 ;  /* 0x00024002ff0075a7 */ /* 0x0002a20008001108 */
[----:B------:R-:W-:Y:S02]  /*2180*/  R2UR UR9, R3 ;  /* 0x00000000030972ca */ /* 0x000fe400000e0000 */
[----:B------:R-:W-:-:S11]  /*2190*/  R2UR UR8, R98 ;  /* 0x00000000620872ca */ /* 0x000fd600000e0000 */
[----:B------:R-:W-:Y:S02]  /*21a0*/  ULOP3.LUT UR35, UR9, 0x40, UR35, 0xf8, !UPT ;  /* 0x0000004009237892 */ /* 0x000fe4000f8ef823 */
[----:B------:R-:W-:Y:S01]  /*21b0*/  ULEA UR11, UR8, UR11, 0x6 ;  /* 0x0000000b080b7291 */ /* 0x000fe2000f8e30ff */
[----:B------:R-:W-:Y:S11]  /*21c0*/  BRA.U !UP0, `(.L_x_26) ;  /* 0x0000000108c07547 */ /* 0x000ff6000b800000 */
[----:B------:R-:W-:Y:S01]  /*21d0*/  UMOV UR16, UR6 ;  /* 0x0000000600107c82 */ /* 0x000fe20008000000 */
[----:B------:R-:W-:Y:S01]  /*21e0*/  UMOV UR17, UR13 ;  /* 0x0000000d00117c82 */ /* 0x000fe20008000000 */
[----:B------:R-:W-:-:S05]  /*21f0*/  UMOV UR34, URZ ;  /* 0x000000ff00227c82 */ /* 0x000fca0008000000 */
.L_x_32:
[----:B------:R-:W-:Y:S01]  /*2200*/  ULEA UR33, UR17, UR4, 0x3 ;  /* 0x0000000411217291 */ /* 0x000fe2000f8e18ff */
[----:B------:R-:W-:Y:S01]  /*2210*/  @P5 MOV R3, 0x1800 ;  /* 0x0000180000035802 */ /* 0x000fe20000000f00 */
[----:B-12-4-:R-:W-:Y:S10]  /*2220*/  @P0 BRA `(.L_x_27) ;  /* 0x00000000000c0947 */ /* 0x016ff40003800000 */
[----:B------:R-:W-:-:S04]  /*2230*/  SHF.L.U32 R5, R15, 0x1f, RZ ;  /* 0x0000001f0f057819 */ /* 0x000fc800000006ff */
[----:B------:R-:W2:Y:S02]  /*2240*/  SYNCS.PHASECHK.TRANS64.TRYWAIT P0, [UR33+0x240], R5 ;  /* 0x00024005ff0075a7 */ /* 0x000ea40008001121 */
[----:B--2---:R-:W-:Y:S05]  /*2250*/  @!P0 BRA `(.L_x_28) ;  /* 0x0000007400208947 */ /* 0x004fea0003800000 */
.L_x_27:
[----:B------:R2:W-:Y:S01]  /*2260*/  @P5 SYNCS.ARRIVE.TRANS64 RZ, [UR33], R3 ;  /* 0x00000003ffff59a7 */ /* 0x0005e20008000021 */
[----:B------:R-:W-:Y:S02]  /*2270*/  ULOP3.LUT UR8, UR7, 0x2, URZ, 0xfc, !UPT ;  /* 0x0000000207087892 */ /* 0x000fe4000f8efcff */
[----:B------:R-:W-:Y:S02]  /*2280*/  UIADD3 UR16, UPT, UPT, UR16, 0x1, URZ ;  /* 0x0000000110107890 */ /* 0x000fe4000fffe0ff */
[----:B------:R-:W-:Y:S02]  /*2290*/  UISETP.NE.AND UP0, UPT, UR8, 0x2, UPT ;  /* 0x000000020800788c */ /* 0x000fe4000bf05270 */
[----:B------:R-:W-:-:S07]  /*22a0*/  UISETP.NE.AND UP2, UPT, UR16, 0x1, UPT ;  /* 0x000000011000788c */ /* 0x000fce000bf45270 */
[----:B------:R-:W-:Y:S05]  /*22b0*/  BRA.U UP0, `(.L_x_29) ;  /* 0x0000000100047547 */ /* 0x000fea000b800000 */
[----:B------:R-:W-:Y:S05]  /*22c0*/  BPT.TRAP 0x1 ;  /* 0x000000040000795c */ /* 0x000fea0000300000 */
.L_x_29:
[----:B------:R-:W-:Y:S04]  /*22d0*/  BSSY.RECONVERGENT B0, `(.L_x_30) ;  /* 0x0000003000007945 */ /* 0x000fe80003800200 */
[----:B------:R-:W-:Y:S05]  /*22e0*/  @!P4 BRA `(.L_x_31) ;  /* 0x000000000004c947 */ /* 0x000fea0003800000 */
[----:B------:R-:W-:Y:S05]  /*22f0*/  BPT.TRAP 0x1 ;  /* 0x000000040000795c */ /* 0x000fea0000300000 */
.L_x_31:
[----:B------:R-:W-:Y:S05]  /*2300*/  BSYNC.RECONVERGENT B0 ;  /* 0x0000000000007941 */ /* 0x000fea0003800200 */
.L_x_30:
[----:B------:R-:W-:Y:S02]  /*2310*/  UIADD3 UR13, UPT, UPT, UR17, 0x1, URZ ;  /* 0x00000001110d7890 */ /* 0x000fe4000fffe0ff */
[----:B------:R-:W-:Y:S02]  /*2320*/  ULEA UR32, UR17, UR4, 0xb ;  /* 0x0000000411207291 */ /* 0x000fe4000f8e58ff */
[----:B------:R-:W-:Y:S02]  /*2330*/  UISETP.NE.AND UP0, UPT, UR13, 0x48, UPT ;  /* 0x000000480d00788c */ /* 0x000fe4000bf05270 */
[----:B------:R-:W-:Y:S02]  /*2340*/  UIADD3 UR28, UP1, UPT, UR24, 0x80, URZ ;  /* 0x00000080181c7890 */ /* 0x000fe4000ff3e0ff */
[----:B------:R-:W-:Y:S02]  /*2350*/  USEL UR9, URZ, 0x1, UP0 ;  /* 0x00000001ff097887 */ /* 0x000fe40008000000 */
[----:B------:R-:W-:-:S02]  /*2360*/  USEL UR13, UR13, URZ, UP0 ;  /* 0x000000ff0d0d7287 */ /* 0x000fc40008000000 */
[----:B------:R-:W-:Y:S02]  /*2370*/  UIADD3 UR26, UP0, UPT, UR24, 0x180, URZ ;  /* 0x00000180181a7890 */ /* 0x000fe4000ff1e0ff */
[----:B------:R-:W-:Y:S01]  /*2380*/  ULEA UR8, UR13, UR4, 0x3 ;  /* 0x000000040d087291 */ /* 0x000fe2000f8e18ff */
[----:B------:R-:W-:Y:S01]  /*2390*/  LOP3.LUT R15, R15, UR9, RZ, 0x3c, !PT ;  /* 0x000000090f0f7c12 */ /* 0x000fe2000f8e3cff */
[----:B------:R-:W-:Y:S02]  /*23a0*/  ULOP3.LUT UR33, UR33, 0xfefffff8, URZ, 0xc0, !UPT ;  /* 0xfefffff821217892 */ /* 0x000fe4000f8ec0ff */
[----:B------:R-:W-:Y:S01]  /*23b0*/  UIADD3.X UR29, UPT, UPT, URZ, UR25, URZ, UP1, !UPT ;  /* 0x00000019ff1d7290 */ /* 0x000fe20008ffe4ff */
[----:B-1----:R-:W-:Y:S01]  /*23c0*/  SHF.L.U32 R2, R15, 0x1f, RZ ;  /* 0x0000001f0f027819 */ /* 0x002fe200000006ff */
[----:B------:R-:W-:Y:S02]  /*23d0*/  UIADD3 UR32, UPT, UPT, UR32, 0x2800, URZ ;  /* 0x0000280020207890 */ /* 0x000fe4000fffe0ff */
[----:B------:R-:W-:Y:S01]  /*23e0*/  UIADD3.X UR27, UPT, UPT, URZ, UR25, URZ, UP0, !UPT ;  /* 0x00000019ff1b7290 */ /* 0x000fe200087fe4ff */
[----:B------:R4:W1:Y:S01]  /*23f0*/  SYNCS.PHASECHK.TRANS64.TRYWAIT P0, [UR8+0x240], R2 ;  /* 0x00024002ff0075a7 */ /* 0x0008620008001108 */
[----:B------:R-:W-:Y:S01]  /*2400*/  ULEA UR8, UR17, UR4, 0xa ;  /* 0x0000000411087291 */ /* 0x000fe2000f8e50ff */
[----:B------:R-:W-:Y:S01]  /*2410*/  UMOV UR18, 0x0 ;  /* 0x0000000000127882 */ /* 0x000fe20000000000 */
[----:B------:R-:W-:-:S02]  /*2420*/  UMOV UR19, 0x10000000 ;  /* 0x1000000000137882 */ /* 0x000fc40000000000 */
[----:B------:R-:W-:Y:S01]  /*2430*/  UIADD3 UR8, UPT, UPT, UR8, 0x26800, URZ ;  /* 0x0002680008087890 */ /* 0x000fe2000fffe0ff */
[----:B------:R2:W-:Y:S01]  /*2440*/  UTMALDG.3D.2CTA [UR32], [UR28], desc[UR18] ;  /* 0x000012201c0075b4 */ /* 0x0005e20008211000 */
[----:B------:R-:W-:Y:S01]  /*2450*/  UMOV UR10, UR34 ;  /* 0x00000022000a7c82 */ /* 0x000fe20008000000 */
[----:B------:R-:W-:Y:S01]  /*2460*/  UMOV UR12, UR36 ;  /* 0x00000024000c7c82 */ /* 0x000fe20008000000 */
[----:B------:R-:W-:Y:S01]  /*2470*/  UMOV UR9, UR33 ;  /* 0x0000002100097c82 */ /* 0x000fe20008000000 */
[----:B------:R-:W-:Y:S01]  /*2480*/  UMOV UR23, UR5 ;  /* 0x0000000500177c82 */ /* 0x000fe20008000000 */
[----:B------:R-:W-:-:S03]  /*2490*/  UMOV UR17, UR13 ;  /* 0x0000000d00117c82 */ /* 0x000fc60008000000 */
[----:B------:R4:W-:Y:S01]  /*24a0*/  UTMALDG.3D.2CTA [UR8], [UR26], desc[UR18] ;  /* 0x000012081a0075b4 */ /* 0x0009e20008211000 */
[----:B--2---:R-:W-:Y:S01]  /*24b0*/  UIADD3 UR34, UPT, UPT, UR34, 0x20, URZ ;  /* 0x0000002022227890 */ /* 0x004fe2000fffe0ff */
[----:B------:R-:W-:Y:S11]  /*24c0*/  BRA.U UP2, `(.L_x_32) ;  /* 0xfffffffd024c7547 */ /* 0x000ff6000b83ffff */
.L_x_26:
[----:B----4-:R-:W-:Y:S01]  /*24d0*/  ULEA UR8, UR13, UR4, 0x3 ;  /* 0x000000040d087291 */ /* 0x010fe2000f8e18ff */
[----:B-1----:R-:W-:Y:S01]  /*24e0*/  SHF.L.U32 R2, R15, 0x1f, RZ ;  /* 0x0000001f0f027819 */ /* 0x002fe200000006ff */
[----:B------:R-:W-:Y:S01]  /*24f0*/  @!P1 SYNCS.ARRIVE.TRANS64.A1T0 RZ, [UR4+0x498], RZ ;  /* 0x000498ffffff99a7 */ /* 0x000fe20008100004 */
[----:B------:R-:W-:-:S06]  /*2500*/  UISETP.GT.AND UP0, UPT, UR22, UR21, UPT ;  /* 0x000000151600728c */ /* 0x000fcc000bf04270 */
[----:B--2---:R1:W2:Y:S03]  /*2510*/  SYNCS.PHASECHK.TRANS64.TRYWAIT P0, [UR8+0x240], R2 ;  /* 0x00024002ff0075a7 */ /* 0x0042a60008001108 */
[----:B------:R-:W-:Y:S05]  /*2520*/  BRA.U !UP0, `(.L_x_33) ;  /* 0x0000000108c07547 */ /* 0x000fea000b800000 */
[----:B------:R-:W-:Y:S01]  /*2530*/  UIADD3 UR26, UPT, UPT, UR14, UR23, URZ ;  /* 0x000000170e1a7290 */ /* 0x000fe2000fffe0ff */
[----:B------:R-:W-:-:S11]  /*2540*/  UMOV UR27, UR13 ;  /* 0x0000000d001b7c82 */ /* 0x000fd60008000000 */
.L_x_39:
[----:B------:R-:W-:Y:S01]  /*2550*/  ULEA UR17, UR27, UR4, 0x3 ;  /* 0x000000041b117291 */ /* 0x000fe2000f8e18ff */
[----:B--2---:R-:W-:Y:S01]  /*2560*/  @P5 MOV R3, 0x1800 ;  /* 0x0000180000035802 */ /* 0x004fe20000000f00 */
[----:B-12---:R-:W-:Y:S10]  /*2570*/  @P0 BRA `(.L_x_34) ;  /* 0x00000000000c0947 */ /* 0x006ff40003800000 */
[----:B------:R-:W-:-:S04]  /*2580*/  SHF.L.U32 R5, R15, 0x1f, RZ ;  /* 0x0000001f0f057819 */ /* 0x000fc800000006ff */
[----:B------:R-:W2:Y:S02]  /*2590*/  SYNCS.PHASECHK.TRANS64.TRYWAIT P0, [UR17+0x240], R5 ;  /* 0x00024005ff0075a7 */ /* 0x000ea40008001111 */
[----:B--2---:R-:W-:Y:S05]  /*25a0*/  @!P0 BRA `(.L_x_35) ;  /* 0x0000007000648947 */ /* 0x004fea0003800000 */
.L_x_34:
[----:B------:R2:W-:Y:S01]  /*25b0*/  @P5 SYNCS.ARRIVE.TRANS64 RZ, [UR17], R3 ;  /* 0x00000003ffff59a7 */ /* 0x0005e20008000011 */
[----:B------:R-:W-:-:S04]  /*25c0*/  ULOP3.LUT UR8, UR7, 0x2, URZ, 0xfc, !UPT ;  /* 0x0000000207087892 */ /* 0x000fc8000f8efcff */
[----:B------:R-:W-:-:S09]  /*25d0*/  UISETP.NE.AND UP0, UPT, UR8, 0x2, UPT ;  /* 0x000000020800788c */ /* 0x000fd2000bf05270 */
[----:B------:R-:W-:Y:S05]  /*25e0*/  BRA.U UP0, `(.L_x_36) ;  /* 0x0000000100047547 */ /* 0x000fea000b800000 */
[----:B------:R-:W-:Y:S05]  /*25f0*/  BPT.TRAP 0x1 ;  /* 0x000000040000795c */ /* 0x000fea0000300000 */
.L_x_36:
[----:B------:R-:W-:Y:S04]  /*2600*/  BSSY.RECONVERGENT B0, `(.L_x_37) ;  /* 0x0000003000007945 */ /* 0x000fe80003800200 */
[----:B------:R-:W-:Y:S05]  /*2610*/  @!P4 BRA `(.L_x_38) ;  /* 0x000000000004c947 */ /* 0x000fea0003800000 */
[----:B------:R-:W-:Y:S05]  /*2620*/  BPT.TRAP 0x1 ;  /* 0x000000040000795c */ /* 0x000fea0000300000 */
.L_x_38:
[----:B------:R-:W-:Y:S05]  /*2630*/  BSYNC.RECONVERGENT B0 ;  /* 0x0000000000007941 */ /* 0x000fea0003800200 */
.L_x_37:
        /* <DEDUP_REMOVED lines=9> */
[----:B------:R-:W-:Y:S02]  /*26d0*/  USHF.L.U32 UR18, UR23, 0x5, URZ ;  /* 0x0000000517127899 */ /* 0x000fe400080006ff */
[----:B------:R-:W-:Y:S01]  /*26e0*/  ULOP3.LUT UR17, UR17, 0xfefffff8, URZ, 0xc0, !UPT ;  /* 0xfefffff811117892 */ /* 0x000fe2000f8ec0ff */
[----:B-1----:R-:W-:Y:S01]  /*26f0*/  SHF.L.U32 R2, R15, 0x1f, RZ ;  /* 0x0000001f0f027819 */ /* 0x002fe200000006ff */
[----:B------:R-:W-:Y:S02]  /*2700*/  UIADD3 UR16, UPT, UPT, UR16, 0x2800, URZ ;  /* 0x0000280010107890 */ /* 0x000fe4000fffe0ff */
[----:B------:R-:W-:Y:S01]  /*2710*/  UIADD3.X UR33, UPT, UPT, URZ, UR25, URZ, UP1, !UPT ;  /* 0x00000019ff217290 */ /* 0x000fe20008ffe4ff */
[----:B------:R4:W1:Y:S01]  /*2720*/  SYNCS.PHASECHK.TRANS64.TRYWAIT P0, [UR8+0x240], R2 ;  /* 0x00024002ff0075a7 */ /* 0x0008620008001108 */
[----:B------:R-:W-:-:S02]  /*2730*/  ULEA UR8, UR27, UR4, 0xa ;  /* 0x000000041b087291 */ /* 0x000fc4000f8e50ff */
[----:B------:R-:W-:Y:S02]  /*2740*/  UIADD3.X UR31, UPT, UPT, URZ, UR25, URZ, UP0, !UPT ;  /* 0x00000019ff1f7290 */ /* 0x000fe400087fe4ff */
[----:B------:R-:W-:Y:S01]  /*2750*/  UIADD3 UR8, UPT, UPT, UR8, 0x26800, URZ ;  /* 0x0002680008087890 */ /* 0x000fe2000fffe0ff */
[----:B------:R-:W-:Y:S01]  /*2760*/  UMOV UR28, 0x0 ;  /* 0x00000000001c7882 */ /* 0x000fe20000000000 */
[----:B------:R-:W-:Y:S01]  /*2770*/  UMOV UR29, 0x10000000 ;  /* 0x10000000001d7882 */ /* 0x000fe20000000000 */
[----:B------:R-:W-:Y:S01]  /*2780*/  UMOV UR19, UR35 ;  /* 0x0000002300137c82 */ /* 0x000fe20008000000 */
[----:B------:R-:W-:Y:S01]  /*2790*/  UMOV UR20, UR36 ;  /* 0x0000002400147c82 */ /* 0x000fe20008000000 */
[----:B------:R-:W-:Y:S01]  /*27a0*/  UMOV UR12, UR36 ;  /* 0x00000024000c7c82 */ /* 0x000fe20008000000 */
[----:B------:R-:W-:Y:S01]  /*27b0*/  UMOV UR9, UR17 ;  /* 0x0000001100097c82 */ /* 0x000fe20008000000 */
[----:B------:R-:W-:Y:S01]  /*27c0*/  UMOV UR10, UR18 ;  /* 0x00000012000a7c82 */ /* 0x000fe20008000000 */
[----:B------:R4:W-:Y:S01]  /*27d0*/  UTMALDG.3D.2CTA [UR16], [UR32], desc[UR28] ;  /* 0x00001c10200075b4 */ /* 0x0009e20008211000 */
[----:B------:R-:W-:Y:S01]  /*27e0*/  UIADD3 UR23, UPT, UPT, UR23, 0x1, URZ ;  /* 0x0000000117177890 */ /* 0x000fe2000fffe0ff */
[----:B------:R-:W-:-:S03]  /*27f0*/  UMOV UR27, UR13 ;  /* 0x0000000d001b7c82 */ /* 0x000fc60008000000 */
[----:B------:R-:W-:Y:S01]  /*2800*/  UISETP.NE.AND UP0, UPT, UR23, UR26, UPT ;  /* 0x0000001a1700728c */ /* 0x000fe2000bf05270 */
[----:B------:R4:W-:Y:S08]  /*2810*/  UTMALDG.3D.2CTA [UR8], [UR30], desc[UR28] ;  /* 0x00001c081e0075b4 */ /* 0x0009f00008211000 */
[----:B----4-:R-:W-:Y:S05]  /*2820*/  BRA.U UP0, `(.L_x_39) ;  /* 0xfffffffd00487547 */ /* 0x010fea000b83ffff */
.L_x_33:
[C---:B-1----:R-:W-:Y:S01]  /*2830*/  LEA R2, R14.reuse, UR4, 0x3 ;  /* 0x000000040e027c11 */ /* 0x042fe2000f8e18ff */
[----:B------:R-:W-:Y:S01]  /*2840*/  NOP ;  /* 0x0000000000007918 */ /* 0x000fe20000000000 */
[----:B--2---:R-:W-:Y:S02]  /*2850*/  SHF.L.U32 R3, R13, 0x1f, RZ ;  /* 0x0000001f0d037819 */ /* 0x004fe400000006ff */
[----:B------:R-:W-:Y:S02]  /*2860*/  LEA R4, R14, UR4, 0x4 ;  /* 0x000000040e047c11 */ /* 0x000fe4000f8e20ff */
[----:B------:R-:W1:Y:S02]  /*2870*/  SYNCS.PHASECHK.TRANS64.TRYWAIT P0, [R2+URZ+0x4a0], R3 ;  /* 0x0004a003020075a7 */ /* 0x000e6400080011ff */
[----:B-1----:R-:W-:Y:S05]  /*2880*/  @!P0 BRA `(.L_x_40) ;  /* 0x0000006c00c48947 */ /* 0x002fea0003800000 */
.L_x_185:
[----:B------:R-:W2:Y:S01]  /*2890*/  LDS.128 R4, [R4+0x530] ;  /* 0x0005300004047984 */ /* 0x000ea20000000c00 */
[----:B------:R-:W-:Y:S01]  /*28a0*/  ISETP.GE.AND P0, PT, R40, 0x1, PT ;  /* 0x000000012800780c */ /* 0x000fe20003f06270 */
[----:B-1----:R-:W-:Y:S01]  /*28b0*/  VIADD R2, R2, 0x4b0 ;  /* 0x000004b002027836 */ /* 0x002fe20000000000 */
[----:B------:R-:W-:Y:S01]  /*28c0*/  @!PT LDS RZ, [RZ] ;  /* 0x00000000fffff984 */ /* 0x000fe20000000800 */
[----:B------:R-:W-:Y:S01]  /*28d0*/  @!PT LDS RZ, [RZ] ;  /* 0x00000000fffff984 */ /* 0x000fe20000000800 */
[----:B------:R-:W-:Y:S01]  /*28e0*/  @!PT LDS RZ, [RZ] ;  /* 0x00000000fffff984 */ /* 0x000fe20000000800 */
[----:B------:R-:W-:Y:S01]  /*28f0*/  @!PT LDS RZ, [RZ] ;  /* 0x00000000fffff984 */ /* 0x000fe20000000800 */
[----:B------:R1:W-:Y:S06]  /*2900*/  MEMBAR.ALL.CTA ;  /* 0x0000000000007992 */ /* 0x0003ec0000008000 */
[----:B-1----:R-:W1:Y:S01]  /*2910*/  FENCE.VIEW.ASYNC.S ;  /* 0x00000000000073c6 */ /* 0x002e620000000000 */
[----:B------:R-:W-:-:S04]  /*2920*/  PRMT R2, RZ, 0x654, R2 ;  /* 0x00000654ff027816 */ /* 0x000fc80000000002 */
[----:B-1----:R1:W-:Y:S01]  /*2930*/  SYNCS.ARRIVE.TRANS64.RED.A1T0 RZ, [R2+URZ], RZ ;  /* 0x000000ff02ff79a7 */ /* 0x0023e200081004ff */
[----:B--2---:R-:W-:-:S13]  /*2940*/  LOP3.LUT P2, RZ, R6, 0x1, RZ, 0xc0, !PT ;  /* 0x0000000106ff7812 */ /* 0x004fda000784c0ff */
[----:B------:R-:W-:Y:S01]  /*2950*/  @P2 SHF.R.U32.HI R3, RZ, 0x10, R5 ;  /* 0x00000010ff032819 */ /* 0x000fe20000011605 */
[----:B------:R-:W-:Y:S01]  /*2960*/  VOTEU.ANY UP0, P2 ;  /* 0x0000000000ff7886 */ /* 0x000fe20001000100 */
[----:B------:R-:W-:Y:S02]  /*2970*/  @P2 MOV R11, R4 ;  /* 0x00000004000b2202 */ /* 0x000fe40000000f00 */
[----:B------:R-:W-:Y:S02]  /*2980*/  @P2 R2UR.BROADCAST UR8, R3 ;  /* 0x00000000030822ca */ /* 0x000fe400008e0000 */
[----:B------:R-:W-:-:S11]  /*2990*/  @P2 LOP3.LUT R8, R5, 0xffff, RZ, 0xc0, !PT ;  /* 0x0000ffff05082812 */ /* 0x000fd600078ec0ff */
[----:B------:R-:W-:Y:S01]  /*29a0*/  @UP0 UMOV UR36, UR8 ;  /* 0x0000000800240c82 */ /* 0x000fe20008000000 */
[----:B-1----:R-:W-:Y:S05]  /*29b0*/  @!P0 BRA `(.L_x_41) ;  /* 0x0000000000b88947 */ /* 0x002fea0003800000 */
[----:B------:R-:W3:Y:S01]  /*29c0*/  LDC.64 R4, c[0x0][0xb18] ;  /* 0x0002c600ff047b82 */ /* 0x000ee20000000a00 */
[----:B------:R-:W-:-:S07]  /*29d0*/  ISETP.NE.AND P3, PT, R40, 0x1, PT ;  /* 0x000000012800780c */ /* 0x000fce0003f65270 */
[----:B------:R-:W1:Y:S08]  /*29e0*/  LDC.64 R6, c[0x0][0xb10] ;  /* 0x0002c400ff067b82 */ /* 0x000e700000000a00 */
[----:B------:R-:W2:Y:S08]  /*29f0*/  LDC R18, c[0x0][0xb20] ;  /* 0x0002c800ff127b82 */ /* 0x000eb00000000800 */
[----:B------:R-:W4:Y:S01]  /*2a00*/  LDC R20, c[0x0][0xb0c] ;  /* 0x0002c300ff147b82 */ /* 0x000f220000000800 */
[----:B---3--:R-:W-:Y:S01]  /*2a10*/  IMAD.HI.U32 R19, R0, R5, RZ ;  /* 0x0000000500137227 */ /* 0x008fe200078e00ff */
[----:B------:R-:W-:-:S03]  /*2a20*/  ISETP.NE.AND P0, PT, R4, 0x1, PT ;  /* 0x000000010400780c */ /* 0x000fc60003f05270 */
[----:B------:R-:W-:-:S03]  /*2a30*/  IMAD.HI.U32 R5, R8, R5, RZ ;  /* 0x0000000508057227 */ /* 0x000fc600078e00ff */
[----:B------:R-:W3:Y:S01]  /*2a40*/  LDC.64 R2, c[0x0][0xb28] ;  /* 0x0002ca00ff027b82 */ /* 0x000ee20000000a00 */
[----:B-1----:R-:W-:-:S04]  /*2a50*/  IMAD.HI.U32 R22, R9, R6, RZ ;  /* 0x0000000609167227 */ /* 0x002fc800078e00ff */
[----:B------:R-:W-:Y:S01]  /*2a60*/  IMAD.HI.U32 R24, R11, R6, RZ ;  /* 0x000000060b187227 */ /* 0x000fe200078e00ff */
[----:B------:R-:W-:Y:S02]  /*2a70*/  SHF.R.U32.HI R22, RZ, R7, R22 ;  /* 0x00000007ff167219 */ /* 0x000fe40000011616 */
[-C--:B--2---:R-:W-:Y:S02]  /*2a80*/  SHF.R.U32.HI R19, RZ, R18.reuse, R19 ;  /* 0x00000012ff137219 */ /* 0x084fe40000011613 */
[----:B------:R-:W-:Y:S02]  /*2a90*/  SHF.R.U32.HI R5, RZ, R18, R5 ;  /* 0x00000012ff057219 */ /* 0x000fe40000011605 */
[----:B------:R-:W-:Y:S02]  /*2aa0*/  SEL R19, R0, R19, !P0 ;  /* 0x0000001300137207 */ /* 0x000fe40004000000 */
[----:B------:R-:W-:Y:S02]  /*2ab0*/  SHF.R.U32.HI R24, RZ, R7, R24 ;  /* 0x00000007ff187219 */ /* 0x000fe40000011618 */
[----:B----4-:R-:W-:-:S02]  /*2ac0*/  ISETP.NE.AND P1, PT, R20, 0x1, PT ;  /* 0x000000011400780c */ /* 0x010fc40003f25270 */
[----:B------:R-:W-:Y:S02]  /*2ad0*/  SEL R5, R8, R5, !P0 ;  /* 0x0000000508057207 */ /* 0x000fe40004000000 */
[----:B------:R-:W-:Y:S02]  /*2ae0*/  SEL R21, R9, R22, !P1 ;  /* 0x0000001609157207 */ /* 0x000fe40004800000 */
[----:B------:R-:W-:Y:S01]  /*2af0*/  SEL R7, R11, R24, !P1 ;  /* 0x000000180b077207 */ /* 0x000fe20004800000 */
[----:B---3--:R-:W-:-:S04]  /*2b00*/  IMAD.HI.U32 R22, R19, R2, RZ ;  /* 0x0000000213167227 */ /* 0x008fc800078e00ff */
[----:B------:R-:W-:Y:S01]  /*2b10*/  IMAD.HI.U32 R6, R21, R2, RZ ;  /* 0x0000000215067227 */ /* 0x000fe200078e00ff */
[----:B------:R-:W-:-:S04]  /*2b20*/  @P3 SHF.R.U32.HI R19, RZ, R3, R22 ;  /* 0x00000003ff133219 */ /* 0x000fc80000011616 */
[----:B------:R-:W-:Y:S01]  /*2b30*/  @P3 SHF.R.U32.HI R21, RZ, R3, R6 ;  /* 0x00000003ff153219 */ /* 0x000fe20000011606 */
[----:B------:R-:W-:-:S04]  /*2b40*/  IMAD R19, R40, R19, RZ ;  /* 0x0000001328137224 */ /* 0x000fc800078e02ff */
[----:B------:R-:W-:Y:S01]  /*2b50*/  IMAD R6, R40, R21, RZ ;  /* 0x0000001528067224 */ /* 0x000fe200078e02ff */
[C---:B------:R-:W-:Y:S02]  /*2b60*/  ISETP.GE.AND P0, PT, R5.reuse, R19, PT ;  /* 0x000000130500720c */ /* 0x040fe40003f06270 */
[----:B------:R-:W-:Y:S02]  /*2b70*/  IADD3 R19, PT, PT, -R5, RZ, RZ ;  /* 0x000000ff05137210 */ /* 0x000fe40007ffe1ff */
[----:B------:R-:W-:Y:S01]  /*2b80*/  ISETP.GE.OR P0, PT, R7, R6, P0 ;  /* 0x000000060700720c */ /* 0x000fe20000706670 */
[----:B------:R-:W-:-:S04]  /*2b90*/  IMAD.HI.U32 R6, R5, R2, RZ ;  /* 0x0000000205067227 */ /* 0x000fc800078e00ff */
[----:B------:R-:W-:Y:S01]  /*2ba0*/  IMAD R8, R4, R19, R8 ;  /* 0x0000001304087224 */ /* 0x000fe200078e0208 */
[----:B------:R-:W-:-:S04]  /*2bb0*/  SHF.R.U32.HI R6, RZ, R3, R6 ;  /* 0x00000003ff067219 */ /* 0x000fc80000011606 */
[----:B------:R-:W-:-:S03]  /*2bc0*/  SEL R6, R5, R6, !P3 ;  /* 0x0000000605067207 */ /* 0x000fc60005800000 */
[----:B------:R-:W-:-:S04]  /*2bd0*/  @!P0 IMAD.HI.U32 R18, R7, R2, RZ ;  /* 0x0000000207128227 */ /* 0x000fc800078e00ff */
[----:B------:R-:W-:Y:S01]  /*2be0*/  IMAD.MOV R2, RZ, RZ, -R6 ;  /* 0x000000ffff027224 */ /* 0x000fe200078e0a06 */
[----:B------:R-:W-:-:S03]  /*2bf0*/  @!P0 SHF.R.U32.HI R18, RZ, R3, R18 ;  /* 0x00000003ff128219 */ /* 0x000fc60000011612 */
[----:B------:R-:W-:Y:S01]  /*2c00*/  IMAD R2, R40, R2, R5 ;  /* 0x0000000228027224 */ /* 0x000fe200078e0205 */
        /* <DEDUP_REMOVED lines=9> */
.L_x_41:
[----:B------:R-:W1:Y:S02]  /*2ca0*/  LDCU UR8, c[0x0][0xb30] ;  /* 0x00016600ff0877ac */ /* 0x000e640008000800 */
[----:B-1----:R-:W-:-:S09]  /*2cb0*/  UISETP.NE.AND UP0, UPT, UR8, 0x1, UPT ;  /* 0x000000010800788c */ /* 0x002fd2000bf05270 */
[----:B------:R-:W-:Y:S05]  /*2cc0*/  BRA.U UP0, `(.L_x_42) ;  /* 0x0000000100407547 */ /* 0x000fea000b800000 */
[----:B------:R-:W1:Y:S08]  /*2cd0*/  LDC.64 R4, c[0x0][0xb10] ;  /* 0x0002c400ff047b82 */ /* 0x000e700000000a00 */
[----:B------:R-:W2:Y:S08]  /*2ce0*/  LDC.64 R2, c[0x0][0xb18] ;  /* 0x0002c600ff027b82 */ /* 0x000eb00000000a00 */
[----:B------:R-:W4:Y:S08]  /*2cf0*/  LDC R6, c[0x0][0xb20] ;  /* 0x0002c800ff067b82 */ /* 0x000f300000000800 */
[----:B------:R-:W3:Y:S01]  /*2d00*/  LDC R18, c[0x0][0xb0c] ;  /* 0x0002c300ff127b82 */ /* 0x000ee20000000800 */
[----:B-1----:R-:W-:-:S05]  /*2d10*/  IMAD.HI.U32 R4, R11, R4, RZ ;  /* 0x000000040b047227 */ /* 0x002fca00078e00ff */
[----:B------:R-:W-:Y:S01]  /*2d20*/  SHF.R.U32.HI R4, RZ, R5, R4 ;  /* 0x00000005ff047219 */ /* 0x000fe20000011604 */
[----:B--2---:R-:W-:Y:S01]  /*2d30*/  IMAD.HI.U32 R3, R8, R3, RZ ;  /* 0x0000000308037227 */ /* 0x004fe200078e00ff */
[----:B------:R-:W-:-:S04]  /*2d40*/  ISETP.NE.AND P0, PT, R2, 0x1, PT ;  /* 0x000000010200780c */ /* 0x000fc80003f05270 */
[----:B----4-:R-:W-:-:S04]  /*2d50*/  SHF.R.U32.HI R3, RZ, R6, R3 ;  /* 0x00000006ff037219 */ /* 0x010fc80000011603 */
[----:B------:R-:W-:Y:S02]  /*2d60*/  SEL R3, R8, R3, !P0 ;  /* 0x0000000308037207 */ /* 0x000fe40004000000 */
[----:B---3--:R-:W-:-:S04]  /*2d70*/  ISETP.NE.AND P1, PT, R18, 0x1, PT ;  /* 0x000000011200780c */ /* 0x008fc80003f25270 */
[----:B------:R-:W-:-:S05]  /*2d80*/  SEL R4, R11, R4, !P1 ;  /* 0x000000040b047207 */ /* 0x000fca0004800000 */
[----:B------:R-:W-:Y:S02]  /*2d90*/  IMAD.IADD R5, R3, 0x1, -R4 ;  /* 0x0000000103057824 */ /* 0x000fe400078e0a04 */
[----:B------:R-:W-:Y:S02]  /*2da0*/  IMAD.IADD R3, R4, 0x1, -R3 ;  /* 0x0000000104037824 */ /* 0x000fe400078e0a03 */
[----:B------:R-:W-:Y:S02]  /*2db0*/  IMAD R11, R5, R18, R11 ;  /* 0x00000012050b7224 */ /* 0x000fe400078e020b */
[----:B------:R-:W-:-:S07]  /*2dc0*/  IMAD R8, R3, R2, R8 ;  /* 0x0000000203087224 */ /* 0x000fce00078e0208 */
.L_x_42:
[----:B------:R-:W-:Y:S01]  /*2dd0*/  VIADD R14, R14, 0x1 ;  /* 0x000000010e0e7836 */ /* 0x000fe20000000000 */
[----:B------:R-:W-:Y:S01]  /*2de0*/  PLOP3.LUT P1, PT, PT, PT, PT, 0x80, 0x8 ;  /* 0x000000000008781c */ /* 0x000fe20003f2f070 */
[----:B------:R-:W-:Y:S02]  /*2df0*/  IMAD.IADD R97, R11, 0x1, R96 ;  /* 0x000000010b617824 */ /* 0x000fe400078e0260 */
[----:B------:R-:W-:Y:S01]  /*2e00*/  IMAD.IADD R98, R8, 0x1, R81 ;  /* 0x0000000108627824 */ /* 0x000fe200078e0251 */
[----:B------:R-:W-:-:S04]  /*2e10*/  ISETP.NE.AND P0, PT, R14, 0x2, PT ;  /* 0x000000020e00780c */ /* 0x000fc80003f05270 */
[----:B------:R-:W-:Y:S02]  /*2e20*/  SEL R2, RZ, 0x1, P0 ;  /* 0x00000001ff027807 */ /* 0x000fe40000000000 */
[----:B------:R-:W-:Y:S02]  /*2e30*/  SEL R14, R14, RZ, P0 ;  /* 0x000000ff0e0e7207 */ /* 0x000fe40000000000 */
[----:B------:R-:W-:Y:S01]  /*2e40*/  LOP3.LUT R13, R13, R2, RZ, 0x3c, !PT ;  /* 0x000000020d0d7212 */ /* 0x000fe200078e3cff */
[----:B------:R-:W-:Y:S06]  /*2e50*/  @P2 BRA `(.L_x_43) ;  /* 0xfffffff000582947 */ /* 0x000fec000383ffff */
[----:B------:R-:W-:Y:S01]  /*2e60*/  UIADD3 UR4, UPT, UPT, UR4, 0x240, URZ ;  /* 0x0000024004047890 */ /* 0x000fe2000fffe0ff */
[----:B------:R-:W-:-:S03]  /*2e70*/  SHF.L.U32 R3, R15, 0x1f, RZ ;  /* 0x0000001f0f037819 */ /* 0x000fc600000006ff */
[----:B------:R-:W-:-:S09]  /*2e80*/  ULEA UR5, UR13, UR4, 0x3 ;  /* 0x000000040d057291 */ /* 0x000fd2000f8e18ff */
[----:B------:R-:W1:Y:S02]  /*2e90*/  SYNCS.PHASECHK.TRANS64.TRYWAIT P0, [UR5], R3 ;  /* 0x00000003ff0075a7 */ /* 0x000e640008001105 */
[----:B-1----:R-:W-:Y:S05]  /*2ea0*/  @!P0 BRA `(.L_x_44) ;  /* 0x0000006800508947 */ /* 0x002fea0003800000 */
.L_x_187:
[----:B------:R-:W-:-:S04]  /*2eb0*/  UIADD3 UR6, UPT, UPT, UR13, 0x1, URZ ;  /* 0x000000010d067890 */ /* 0x000fc8000fffe0ff */
[----:B------:R-:W-:-:S04]  /*2ec0*/  UISETP.NE.AND UP0, UPT, UR6, 0x48, UPT ;  /* 0x000000480600788c */ /* 0x000fc8000bf05270 */
[----:B------:R-:W-:Y:S02]  /*2ed0*/  USEL UR7, URZ, 0x1, UP0 ;  /* 0x00000001ff077887 */ /* 0x000fe40008000000 */
[----:B------:R-:W-:-:S04]  /*2ee0*/  USEL UR6, UR6, URZ, UP0 ;  /* 0x000000ff06067287 */ /* 0x000fc80008000000 */
[----:B------:R-:W-:Y:S01]  /*2ef0*/  ULEA UR5, UR6, UR4, 0x3 ;  /* 0x0000000406057291 */ /* 0x000fe2000f8e18ff */
[----:B------:R-:W-:-:S04]  /*2f00*/  LOP3.LUT R2, R15, UR7, RZ, 0x3c, !PT ;  /* 0x000000070f027c12 */ /* 0x000fc8000f8e3cff */
[----:B-1----:R-:W-:-:S04]  /*2f10*/  SHF.L.U32 R3, R2, 0x1f, RZ ;  /* 0x0000001f02037819 */ /* 0x002fc800000006ff */
[----:B------:R-:W1:Y:S02]  /*2f20*/  SYNCS.PHASECHK.TRANS64.TRYWAIT P0, [UR5], R3 ;  /* 0x00000003ff0075a7 */ /* 0x000e640008001105 */
[----:B-1----:R-:W-:Y:S05]  /*2f30*/  @!P0 BRA `(.L_x_45) ;  /* 0x0000006800448947 */ /* 0x002fea0003800000 */
.L_x_189:
        /* <DEDUP_REMOVED lines=9> */
.L_x_191:
        /* <DEDUP_REMOVED lines=9> */
.L_x_193:
        /* <DEDUP_REMOVED lines=9> */
.L_x_195:
        /* <DEDUP_REMOVED lines=9> */
.L_x_197:
        /* <DEDUP_REMOVED lines=9> */
.L_x_199:
        /* <DEDUP_REMOVED lines=9> */
.L_x_201:
        /* <DEDUP_REMOVED lines=9> */
.L_x_203:
        /* <DEDUP_REMOVED lines=9> */
.L_x_205:
        /* <DEDUP_REMOVED lines=9> */
.L_x_207:
        /* <DEDUP_REMOVED lines=9> */
.L_x_209:
        /* <DEDUP_REMOVED lines=9> */
.L_x_211:
        /* <DEDUP_REMOVED lines=9> */
.L_x_213:
        /* <DEDUP_REMOVED lines=9> */
.L_x_215:
        /* <DEDUP_REMOVED lines=9> */
.L_x_217:
        /* <DEDUP_REMOVED lines=9> */
.L_x_219:
        /* <DEDUP_REMOVED lines=9> */
.L_x_221:
        /* <DEDUP_REMOVED lines=9> */
.L_x_223:
        /* <DEDUP_REMOVED lines=9> */
.L_x_225:
        /* <DEDUP_REMOVED lines=9> */
.L_x_227:
        /* <DEDUP_REMOVED lines=9> */
.L_x_229:
        /* <DEDUP_REMOVED lines=9> */
.L_x_231:
        /* <DEDUP_REMOVED lines=9> */
.L_x_233:
        /* <DEDUP_REMOVED lines=9> */
.L_x_235:
        /* <DEDUP_REMOVED lines=9> */
.L_x_237:
        /* <DEDUP_REMOVED lines=9> */
.L_x_239:
        /* <DEDUP_REMOVED lines=9> */
.L_x_241:
        /* <DEDUP_REMOVED lines=9> */
.L_x_243:
        /* <DEDUP_REMOVED lines=9> */
.L_x_245:
        /* <DEDUP_REMOVED lines=9> */
.L_x_247:
        /* <DEDUP_REMOVED lines=9> */
.L_x_249:
        /* <DEDUP_REMOVED lines=9> */
.L_x_251:
        /* <DEDUP_REMOVED lines=9> */
.L_x_253:
        /* <DEDUP_REMOVED lines=9> */
.L_x_255:
        /* <DEDUP_REMOVED lines=9> */
.L_x_257:
        /* <DEDUP_REMOVED lines=9> */
.L_x_259:
        /* <DEDUP_REMOVED lines=9> */
.L_x_261:
        /* <DEDUP_REMOVED lines=9> */
.L_x_263:
        /* <DEDUP_REMOVED lines=9> */
.L_x_265:
        /* <DEDUP_REMOVED lines=9> */
.L_x_267:
        /* <DEDUP_REMOVED lines=9> */
.L_x_269:
        /* <DEDUP_REMOVED lines=9> */
.L_x_271:
        /* <DEDUP_REMOVED lines=9> */
.L_x_273:
        /* <DEDUP_REMOVED lines=9> */
.L_x_275:
        /* <DEDUP_REMOVED lines=9> */
.L_x_277:
        /* <DEDUP_REMOVED lines=9> */
.L_x_279:
        /* <DEDUP_REMOVED lines=9> */
.L_x_281:
        /* <DEDUP_REMOVED lines=9> */
.L_x_283:
        /* <DEDUP_REMOVED lines=9> */
.L_x_285:
        /* <DEDUP_REMOVED lines=9> */
.L_x_287:
        /* <DEDUP_REMOVED lines=9> */
.L_x_289:
        /* <DEDUP_REMOVED lines=9> */
.L_x_291:
        /* <DEDUP_REMOVED lines=9> */
.L_x_293:
        /* <DEDUP_REMOVED lines=9> */
.L_x_295:
        /* <DEDUP_REMOVED lines=9> */
.L_x_297:
        /* <DEDUP_REMOVED lines=9> */
.L_x_299:
        /* <DEDUP_REMOVED lines=9> */
.L_x_301:
        /* <DEDUP_REMOVED lines=9> */
.L_x_303:
        /* <DEDUP_REMOVED lines=9> */
.L_x_305:
        /* <DEDUP_REMOVED lines=9> */
.L_x_307:
        /* <DEDUP_REMOVED lines=9> */
.L_x_309:
        /* <DEDUP_REMOVED lines=9> */
.L_x_311:
        /* <DEDUP_REMOVED lines=9> */
.L_x_313:
        /* <DEDUP_REMOVED lines=9> */
.L_x_315:
        /* <DEDUP_REMOVED lines=9> */
.L_x_317:
        /* <DEDUP_REMOVED lines=9> */
.L_x_319:
        /* <DEDUP_REMOVED lines=9> */
.L_x_321:
        /* <DEDUP_REMOVED lines=9> */
.L_x_323:
        /* <DEDUP_REMOVED lines=9> */
.L_x_325:
        /* <DEDUP_REMOVED lines=9> */
.L_x_327:
[----:B------:R-:W-:-:S04]  /*5610*/  UIADD3 UR6, UPT, UPT, UR6, 0x1, URZ ;  /* 0x0000000106067890 */ /* 0x000fc8000fffe0ff */
[----:B------:R-:W-:-:S04]  /*5620*/  UISETP.NE.AND UP0, UPT, UR6, 0x48, UPT ;  /* 0x000000480600788c */ /* 0x000fc8000bf05270 */
[----:B------:R-:W-:Y:S02]  /*5630*/  USEL UR5, URZ, 0x1, UP0 ;  /* 0x00000001ff057887 */ /* 0x000fe40008000000 */
[----:B------:R-:W-:-:S04]  /*5640*/  USEL UR6, UR6, URZ, UP0 ;  /* 0x000000ff06067287 */ /* 0x000fc80008000000 */
[----:B------:R-:W-:Y:S01]  /*5650*/  ULEA UR6, UR6, UR4, 0x3 ;  /* 0x0000000406067291 */ /* 0x000fe2000f8e18ff */
[----:B-1----:R-:W-:-:S04]  /*5660*/  LOP3.LUT R3, R2, UR5, RZ, 0x3c, !PT ;  /* 0x0000000502037c12 */ /* 0x002fc8000f8e3cff */
[----:B------:R-:W-:Y:S01]  /*5670*/  SHF.L.U32 R3, R3, 0x1f, RZ ;  /* 0x0000001f03037819 */ /* 0x000fe200000006ff */
[----:B---3--:R-:W-:-:S07]  /*5680*/  IMAD.U32 R0, RZ, RZ, UR6 ;  /* 0x00000006ff007e24 */ /* 0x008fce000f8e00ff */
.L_x_115:
[----:B-1----:R1:W2:Y:S02]  /*5690*/  SYNCS.PHASECHK.TRANS64.TRYWAIT P0, [R0+URZ], R3 ;  /* 0x00000003000075a7 */ /* 0x0022a400080011ff */
[----:B--2---:R-:W-:Y:S05]  /*56a0*/  @!P0 NANOSLEEP.SYNCS 0x989680 ;  /* 0x009896800000895d */ /* 0x004fea0003900000 */
[----:B------:R-:W2:Y:S02]  /*56b0*/  @!P0 SYNCS.PHASECHK.TRANS64 P0, [R0+URZ], R3 ;  /* 0x00000003000085a7 */ /* 0x000ea400080010ff */
[----:B--2---:R-:W-:Y:S05]  /*56c0*/  @P0 EXIT ;  /* 0x000000000000094d */ /* 0x004fea0003800000 */
[----:B------:R-:W-:Y:S05]  /*56d0*/  BRA `(.L_x_115) ;  /* 0xfffffffc00ec7947 */ /* 0x000fea000383ffff */
.L_x_23:
[----:B------:R-:W-:-:S04]  /*56e0*/  UISETP.NE.AND UP1, UPT, UR37, URZ, UPT ;  /* 0x000000ff2500728c */ /* 0x000fc8000bf25270 */
[----:B------:R-:W-:-:S09]  /*56f0*/  UISETP.NE.OR UP1, UPT, UR10, 0x1, UP1 ;  /* 0x000000010a00788c */ /* 0x000fd20008f25670 */
[----:B------:R-:W-:Y:S05]  /*5700*/  BRA.U UP1, `(.L_x_116) ;  /* 0x00000005014c7547 */ /* 0x000fea000b800000 */
[----:B------:R-:W-:Y:S01]  /*5710*/  HFMA2 R11, -RZ, RZ, 0, 0 ;  /* 0x00000000ff0b7431 */ /* 0x000fe200000001ff */
[----:B------:R-:W-:Y:S01]  /*5720*/  ISETP.GE.U32.AND P2, PT, R10, 0x2, PT ;  /* 0x000000020a00780c */ /* 0x000fe20003f46070 */
[----:B------:R-:W-:Y:S01]  /*5730*/  IMAD.MOV.U32 R12, RZ, RZ, 0x1 ;  /* 0x00000001ff0c7424 */ /* 0x000fe200078e00ff */
[----:B------:R-:W-:Y:S01]  /*5740*/  CS2R R8, SRZ ;  /* 0x0000000000087805 */ /* 0x000fe2000001ff00 */
[----:B------:R-:W-:Y:S01]  /*5750*/  IMAD.MOV.U32 R3, RZ, RZ, RZ ;  /* 0x000000ffff037224 */ /* 0x000fe200078e00ff */
[----:B------:R-:W-:Y:S01]  /*5760*/  UMOV UR4, 0x400 ;  /* 0x0000040000047882 */ /* 0x000fe20000000000 */
[----:B------:R-:W-:Y:S01]  /*5770*/  UMOV UR6, URZ ;  /* 0x000000ff00067c82 */ /* 0x000fe20008000000 */
[----:B------:R-:W-:-:S12]  /*5780*/  ULEA UR37, UR37, UR4, 0x18 ;  /* 0x0000000425257291 */ /* 0x000fd8000f8ec0ff */
.L_x_120:
[----:B------:R-:W-:Y:S02]  /*5790*/  LEA R0, R3, UR37, 0x3 ;  /* 0x0000002503007c11 */ /* 0x000fe4000f8e18ff */
[----:B------:R-:W-:-:S03]  /*57a0*/  SHF.L.U32 R5, R8, 0x1f, RZ ;  /* 0x0000001f08057819 */ /* 0x000fc600000006ff */
[----:B------:R-:W-:Y:S01]  /*57b0*/  VIADD R4, R0, 0x510 ;  /* 0x0000051000047836 */ /* 0x000fe20000000000 */
[----:B------:R-:W1:Y:S02]  /*57c0*/  SYNCS.PHASECHK.TRANS64.TRYWAIT P0, [R0+URZ+0x500], R5 ;  /* 0x00050005000075a7 */ /* 0x000e6400080011ff */
[----:B-1----:R-:W-:Y:S05]  /*57d0*/  @!P0 BRA `(.L_x_117) ;  /* 0x0000005800ac8947 */ /* 0x002fea0003800000 */
.L_x_328:
[----:B------:R-:W-:Y:S01]  /*57e0*/  ULEA UR5, UR6, UR37, 0x3 ;  /* 0x0000002506057291 */ /* 0x000fe2000f8e18ff */
[----:B------:R-:W-:Y:S01]  /*57f0*/  PRMT R4, RZ, 0x654, R4 ;  /* 0x00000654ff047816 */ /* 0x000fe20000000004 */
[----:B-1----:R-:W-:Y:S01]  /*5800*/  @!P2 IMAD.MOV.U32 R5, RZ, RZ, 0x10 ;  /* 0x00000010ff05a424 */ /* 0x002fe200078e00ff */
[----:B------:R-:W-:Y:S01]  /*5810*/  SHF.L.U32 R7, R12, 0x1f, RZ ;  /* 0x0000001f0c077819 */ /* 0x000fe200000006ff */
[----:B------:R-:W-:Y:S01]  /*5820*/  UIADD3 UR4, UPT, UPT, UR5, 0x4a0, URZ ;  /* 0x000004a005047890 */ /* 0x000fe2000fffe0ff */
[----:B------:R1:W-:Y:S05]  /*5830*/  SYNCS.ARRIVE.TRANS64.RED.A1T0 RZ, [R4+URZ], RZ ;  /* 0x000000ff04ff79a7 */ /* 0x0003ea00081004ff */
[----:B------:R-:W-:Y:S01]  /*5840*/  IMAD.U32 R13, RZ, RZ, UR4 ;  /* 0x00000004ff0d7e24 */ /* 0x000fe2000f8e00ff */
[----:B------:R-:W2:Y:S04]  /*5850*/  SYNCS.PHASECHK.TRANS64.TRYWAIT P0, [UR5+0x4b0], R7 ;  /* 0x0004b007ff0075a7 */ /* 0x000ea80008001105 */
[----:B------:R-:W-:Y:S01]  /*5860*/  PRMT R13, R10, 0x654, R13 ;  /* 0x000006540a0d7816 */ /* 0x000fe2000000000d */
[----:B-12---:R-:W-:Y:S06]  /*5870*/  @!P0 BRA `(.L_x_118) ;  /* 0x0000005800988947 */ /* 0x006fec0003800000 */
.L_x_330:
[----:B------:R-:W-:Y:S01]  /*5880*/  ULEA UR4, UR6, UR37, 0x4 ;  /* 0x0000002506047291 */ /* 0x000fe2000f8e20ff */
[----:B------:R-:W-:Y:S01]  /*5890*/  SEL R2, R13, R2, !P2 ;  /* 0x000000020d027207 */ /* 0x000fe20005000000 */
[----:B------:R-:W-:Y:S01]  /*58a0*/  UIADD3 UR5, UPT, UPT, UR5, 0x4a0, URZ ;  /* 0x000004a005057890 */ /* 0x000fe2000fffe0ff */
[----:B-1----:R-:W-:Y:S01]  /*58b0*/  LEA R0, R11, UR37, 0x3 ;  /* 0x000000250b007c11 */ /* 0x002fe2000f8e18ff */
[----:B------:R-:W-:Y:S01]  /*58c0*/  UIADD3 UR4, UPT, UPT, UR4, 0x530, URZ ;  /* 0x0000053004047890 */ /* 0x000fe2000fffe0ff */
[----:B------:R1:W-:Y:S01]  /*58d0*/  @!P2 SYNCS.ARRIVE.TRANS64.RED RZ, [R2+URZ], R5 ;  /* 0x0000000502ffa9a7 */ /* 0x0003e200080004ff */
[----:B------:R-:W-:Y:S01]  /*58e0*/  UIADD3 UR6, UPT, UPT, UR6, 0x1, URZ ;  /* 0x0000000106067890 */ /* 0x000fe2000fffe0ff */
[----:B------:R-:W-:-:S03]  /*58f0*/  VIADD R3, R3, 0x1 ;  /* 0x0000000103037836 */ /* 0x000fc60000000000 */
[----:B------:R-:W-:Y:S02]  /*5900*/  UISETP.NE.AND UP0, UPT, UR6, 0x2, UPT ;  /* 0x000000020600788c */ /* 0x000fe4000bf05270 */
[----:B------:R-:W-:Y:S01]  /*5910*/  ISETP.NE.AND P0, PT, R3, 0x2, PT ;  /* 0x000000020300780c */ /* 0x000fe20003f05270 */
[----:B------:R-:W-:Y:S06]  /*5920*/  UGETNEXTWORKID.BROADCAST [UR4], [UR5] ;  /* 0x00000000040073ca */ /* 0x000fec0008000100 */
[----:B------:R-:W-:Y:S02]  /*5930*/  USEL UR4, URZ, 0x1, UP0 ;  /* 0x00000001ff047887 */ /* 0x000fe40008000000 */
[----:B------:R-:W-:-:S04]  /*5940*/  USEL UR6, UR6, URZ, UP0 ;  /* 0x000000ff06067287 */ /* 0x000fc80008000000 */
[----:B------:R-:W-:Y:S02]  /*5950*/  LOP3.LUT R12, R12, UR4, RZ, 0x3c, !PT ;  /* 0x000000040c0c7c12 */ /* 0x000fe4000f8e3cff */
[----:B-1----:R-:W-:-:S04]  /*5960*/  SHF.L.U32 R5, R9, 0x1f, RZ ;  /* 0x0000001f09057819 */ /* 0x002fc800000006ff */
[----:B------:R-:W1:Y:S02]  /*5970*/  SYNCS.PHASECHK.TRANS64.TRYWAIT P1, [R0+URZ+0x4a0], R5 ;  /* 0x0004a005000075a7 */ /* 0x000e6400080211ff */
[----:B-1----:R-:W-:Y:S05]  /*5980*/  @!P1 BRA `(.L_x_119) ;  /* 0x00000058006c9947 */ /* 0x002fea0003800000 */
.L_x_331:
[----:B------:R-:W-:Y:S01]  /*5990*/  LEA R4, R11, UR37, 0x4 ;  /* 0x000000250b047c11 */ /* 0x000fe2000f8e20ff */
[----:B-1----:R-:W-:Y:S01]  /*59a0*/  VIADD R0, R0, 0x4b0 ;  /* 0x000004b000007836 */ /* 0x002fe20000000000 */
[----:B------:R-:W-:Y:S01]  /*59b0*/  SEL R3, R3, RZ, P0 ;  /* 0x000000ff03037207 */ /* 0x000fe20000000000 */
[----:B------:R-:W-:-:S03]  /*59c0*/  VIADD R11, R11, 0x1 ;  /* 0x000000010b0b7836 */ /* 0x000fc60000000000 */
[----:B------:R-:W1:Y:S01]  /*59d0*/  LDS.128 R4, [R4+0x530] ;  /* 0x0005300004047984 */ /* 0x000e620000000c00 */
[----:B------:R-:W-:Y:S02]  /*59e0*/  PRMT R0, RZ, 0x654, R0 ;  /* 0x00000654ff007816 */ /* 0x000fe40000000000 */
[C---:B------:R-:W-:Y:S01]  /*59f0*/  ISETP.NE.AND P1, PT, R11.reuse, 0x2, PT ;  /* 0x000000020b00780c */ /* 0x040fe20003f25270 */
[----:B------:R-:W-:Y:S01]  /*5a00*/  @!PT LDS RZ, [RZ] ;  /* 0x00000000fffff984 */ /* 0x000fe20000000800 */
[----:B------:R-:W-:Y:S01]  /*5a10*/  @!PT LDS RZ, [RZ] ;  /* 0x00000000fffff984 */ /* 0x000fe20000000800 */
[----:B------:R-:W-:Y:S01]  /*5a20*/  @!PT LDS RZ, [RZ] ;  /* 0x00000000fffff984 */ /* 0x000fe20000000800 */
[----:B------:R-:W-:Y:S01]  /*5a30*/  @!PT LDS RZ, [RZ] ;  /* 0x00000000fffff984 */ /* 0x000fe20000000800 */
[----:B------:R2:W-:Y:S06]  /*5a40*/  MEMBAR.ALL.CTA ;  /* 0x0000000000007992 */ /* 0x0005ec0000008000 */
[----:B--2---:R-:W2:Y:S01]  /*5a50*/  FENCE.VIEW.ASYNC.S ;  /* 0x00000000000073c6 */ /* 0x004ea20000000000 */
[----:B------:R-:W-:Y:S01]  /*5a60*/  SEL R11, R11, RZ, P1 ;  /* 0x000000ff0b0b7207 */ /* 0x000fe20000800000 */
[----:B--2---:R2:W-:Y:S01]  /*5a70*/  SYNCS.ARRIVE.TRANS64.RED.A1T0 RZ, [R0+URZ], RZ ;  /* 0x000000ff00ff79a7 */ /* 0x0045e200081004ff */
[----:B-1----:R-:W-:-:S02]  /*5a80*/  LOP3.LUT P3, RZ, R6, 0x1, RZ, 0xc0, !PT ;  /* 0x0000000106ff7812 */ /* 0x002fc4000786c0ff */
[----:B------:R-:W-:-:S04]  /*5a90*/  SEL R5, RZ, 0x1, P0 ;  /* 0x00000001ff057807 */ /* 0x000fc80000000000 */
[----:B------:R-:W-:Y:S02]  /*5aa0*/  LOP3.LUT R8, R8, R5, RZ, 0x3c, !PT ;  /* 0x0000000508087212 */ /* 0x000fe400078e3cff */
[----:B--2---:R-:W-:-:S04]  /*5ab0*/  SEL R0, RZ, 0x1, P1 ;  /* 0x00000001ff007807 */ /* 0x004fc80000800000 */
[----:B------:R-:W-:Y:S01]  /*5ac0*/  LOP3.LUT R9, R9, R0, RZ, 0x3c, !PT ;  /* 0x0000000009097212 */ /* 0x000fe200078e3cff */
[----:B------:R-:W-:Y:S06]  /*5ad0*/  @P3 BRA `(.L_x_120) ;  /* 0xfffffffc002c3947 */ /* 0x000fec000383ffff */
[----:B------:R-:W-:Y:S01]  /*5ae0*/  ULEA UR5, UR6, UR37, 0x3 ;  /* 0x0000002506057291 */ /* 0x000fe2000f8e18ff */
[----:B------:R-:W-:-:S08]  /*5af0*/  SHF.L.U32 R3, R12, 0x1f, RZ ;  /* 0x0000001f0c037819 */ /* 0x000fd000000006ff */
[----:B------:R-:W1:Y:S02]  /*5b00*/  SYNCS.PHASECHK.TRANS64 P0, [UR5+0x4b0], R3 ;  /* 0x0004b003ff0075a7 */ /* 0x000e640008001005 */
[----:B-1----:R-:W-:Y:S05]  /*5b10*/  @P0 BRA `(.L_x_121) ;  /* 0x0000000000080947 */ /* 0x002fea0003800000 */
[----:B------:R-:W1:Y:S02]  /*5b20*/  SYNCS.PHASECHK.TRANS64.TRYWAIT P0, [UR5+0x4b0], R3 ;  /* 0x0004b003ff0075a7 */ /* 0x000e640008001105 */
[----:B-1----:R-:W-:Y:S05]  /*5b30*/  @!P0 BRA `(.L_x_122) ;  /* 0x0000005800148947 */ /* 0x002fea0003800000 */
.L_x_121:
[----:B------:R-:W-:-:S04]  /*5b40*/  UIADD3 UR4, UPT, UPT, UR6, 0x1, URZ ;  /* 0x0000000106047890 */ /* 0x000fc8000fffe0ff */
[----:B------:R-:W-:-:S04]  /*5b50*/  UISETP.NE.AND UP0, UPT, UR4, 0x2, UPT ;  /* 0x000000020400788c */ /* 0x000fc8000bf05270 */
[----:B------:R-:W-:Y:S02]  /*5b60*/  USEL UR7, URZ, 0x1, UP0 ;  /* 0x00000001ff077887 */ /* 0x000fe40008000000 */
[----:B------:R-:W-:-:S04]  /*5b70*/  USEL UR4, UR4, URZ, UP0 ;  /* 0x000000ff04047287 */ /* 0x000fc80008000000 */
[----:B------:R-:W-:Y:S01]  /*5b80*/  ULEA UR4, UR4, UR37, 0x3 ;  /* 0x0000002504047291 */ /* 0x000fe2000f8e18ff */
[----:B-1----:R-:W-:-:S04]  /*5b90*/  LOP3.LUT R3, R12, UR7, RZ, 0x3c, !PT ;  /* 0x000000070c037c12 */ /* 0x002fc8000f8e3cff */
[----:B------:R-:W-:-:S04]  /*5ba0*/  SHF.L.U32 R0, R3, 0x1f, RZ ;  /* 0x0000001f03007819 */ /* 0x000fc800000006ff */
[----:B------:R-:W1:Y:S02]  /*5bb0*/  SYNCS.PHASECHK.TRANS64 P0, [UR4+0x4b0], R0 ;  /* 0x0004b000ff0075a7 */ /* 0x000e640008001004 */
[----:B-1----:R-:W-:Y:S05]  /*5bc0*/  @P0 EXIT ;  /* 0x000000000000094d */ /* 0x002fea0003800000 */
[----:B------:R-:W-:Y:S02]  /*5bd0*/  SHF.L.U32 R3, R3, 0x1f, RZ ;  /* 0x0000001f03037819 */ /* 0x000fe400000006ff */
[----:B------:R-:W-:-:S07]  /*5be0*/  MOV R0, UR4 ;  /* 0x0000000400007c02 */ /* 0x000fce0008000f00 */
.L_x_123:
[----:B-1----:R1:W2:Y:S02]  /*5bf0*/  SYNCS.PHASECHK.TRANS64.TRYWAIT P0, [R0+URZ+0x4b0], R3 ;  /* 0x0004b003000075a7 */ /* 0x0022a400080011ff */
[----:B--2---:R-:W-:Y:S05]  /*5c00*/  @!P0 NANOSLEEP.SYNCS 0x989680 ;  /* 0x009896800000895d */ /* 0x004fea0003900000 */
[----:B------:R-:W2:Y:S02]  /*5c10*/  @!P0 SYNCS.PHASECHK.TRANS64 P0, [R0+URZ+0x4b0], R3 ;  /* 0x0004b003000085a7 */ /* 0x000ea400080010ff */
[----:B--2---:R-:W-:Y:S05]  /*5c20*/  @P0 EXIT ;  /* 0x000000000000094d */ /* 0x004fea0003800000 */
[----:B------:R-:W-:Y:S05]  /*5c30*/  BRA `(.L_x_123) ;  /* 0xfffffffc00ec7947 */ /* 0x000fea000383ffff */
.L_x_116:
[----:B------:R-:W-:Y:S05]  /*5c40*/  BRA.U UP4, `(.L_x_124) ;  /* 0x0000001104847547 */ /* 0x000fea000b800000 */
[----:B------:R-:W-:Y:S01]  /*5c50*/  UMOV UR6, 0x40 ;  /* 0x0000004000067882 */ /* 0x000fe20000000000 */
[----:B------:R-:W-:Y:S01]  /*5c60*/  NOP ;  /* 0x0000000000007918 */ /* 0x000fe20000000000 */
[----:B------:R-:W-:Y:S01]  /*5c70*/  ULEA UR6, UR37, UR6, 0x18 ;  /* 0x0000000625067291 */ /* 0x000fe2000f8ec0ff */
[----:B------:R-:W-:Y:S02]  /*5c80*/  UMOV UR7, 0x400 ;  /* 0x0000040000077882 */ /* 0x000fe40000000000 */
[----:B------:R-:W-:-:S06]  /*5c90*/  ULEA UR37, UR37, UR7, 0x18 ;  /* 0x0000000725257291 */ /* 0x000fcc000f8ec0ff */
[----:B------:R-:W1:Y:S02]  /*5ca0*/  LDS.U8 R2, [UR6+0x1c] ;  /* 0x00001c06ff027984 */ /* 0x000e640008000000 */
[----:B-1----:R-:W-:-:S13]  /*5cb0*/  ISETP.NE.AND P0, PT, R2, RZ, PT ;  /* 0x000000ff0200720c */ /* 0x002fda0003f05270 */
[----:B------:R-:W-:Y:S05]  /*5cc0*/  @P0 BRA `(.L_x_125) ;  /* 0x0000000400080947 */ /* 0x000fea0003800000 */
[----:B------:R-:W-:Y:S02]  /*5cd0*/  UISETP.NE.U32.AND UP0, UPT, UR5, 0x1, UPT ;  /* 0x000000010500788c */ /* 0x000fe4000bf05070 */
[----:B------:R-:W-:-:S07]  /*5ce0*/  UIADD3 UR8, UPT, UPT, UR6, 0x8, URZ ;  /* 0x0000000806087890 */ /* 0x000fce000fffe0ff */
[----:B------:R-:W-:Y:S05]  /*5cf0*/  BRA.U !UP0, `(.L_x_126) ;  /* 0x00000001089c7547 */ /* 0x000fea000b800000 */
[----:B------:R-:W-:Y:S01]  /*5d00*/  ELECT P0, URZ, PT ;  /* 0x0000000000ff782f */ /* 0x000fe20003800000 */
[----:B------:R-:W-:-:S12]  /*5d10*/  BSSY B0, `(.L_x_126) ;  /* 0x0000025000007945 */ /* 0x000fd80003800000 */
[----:B------:R-:W-:Y:S05]  /*5d20*/  @!P0 BRA `(.L_x_127) ;  /* 0x00000000008c8947 */ /* 0x000fea0003800000 */
[----:B------:R-:W-:-:S05]  /*5d30*/  UMOV UR7, 0x10 ;  /* 0x0000001000077882 */ /* 0x000fca0000000000 */
[----:B------:R-:W-:Y:S04]  /*5d40*/  DEPBAR.LE SB1, 0x36 ;  /* 0x00009d800000791a */ /* 0x000fe80000000000 */
[----:B------:R-:W1:Y:S02]  /*5d50*/  UTCATOMSWS.2CTA.FIND_AND_SET.ALIGN UP1, UR7, UR7 ;  /* 0x00000007000775e3 */ /* 0x000e640008220800 */
[----:B-1----:R-:W-:Y:S01]  /*5d60*/  MOV R11, UR7 ;  /* 0x00000007000b7c02 */ /* 0x002fe20008000f00 */
[----:B------:R-:W-:Y:S06]  /*5d70*/  BRA.U UP1, `(.L_x_128) ;  /* 0x0000000101187547 */ /* 0x000fec000b800000 */
.L_x_129:
[----:B------:R-:W-:Y:S05]  /*5d80*/  NANOSLEEP 0x64 ;  /* 0x000000640000795d */ /* 0x000fea0003800000 */
[----:B------:R-:W-:-:S05]  /*5d90*/  UMOV UR7, 0x10 ;  /* 0x0000001000077882 */ /* 0x000fca0000000000 */
[----:B------:R-:W-:Y:S04]  /*5da0*/  DEPBAR.LE SB1, 0x36 ;  /* 0x00009d800000791a */ /* 0x000fe80000000000 */
[----:B------:R-:W1:Y:S02]  /*5db0*/  UTCATOMSWS.2CTA.FIND_AND_SET.ALIGN UP1, UR7, UR7 ;  /* 0x00000007000775e3 */ /* 0x000e640008220800 */
[----:B-1----:R-:W-:Y:S01]  /*5dc0*/  MOV R11, UR7 ;  /* 0x00000007000b7c02 */ /* 0x002fe20008000f00 */
[----:B------:R-:W-:Y:S05]  /*5dd0*/  BRA.U !UP1, `(.L_x_129) ;  /* 0xfffffffd09e87547 */ /* 0x000fea000b83ffff */
.L_x_128:
[----:B------:R-:W1:Y:S01]  /*5de0*/  LDS R5, [UR6+0x10] ;  /* 0x00001006ff057984 */ /* 0x000e620008000800 */
[----:B------:R-:W-:Y:S01]  /*5df0*/  IMAD.U32 R3, RZ, RZ, UR37 ;  /* 0x00000025ff037e24 */ /* 0x000fe2000f8e00ff */
[----:B------:R-:W-:-:S03]  /*5e00*/  MOV R2, UR4 ;  /* 0x0000000400027c02 */ /* 0x000fc60008000f00 */
[----:B------:R-:W-:Y:S01]  /*5e10*/  VIADD R3, R3, 0x550 ;  /* 0x0000055003037836 */ /* 0x000fe20000000000 */
[----:B-1----:R-:W-:-:S04]  /*5e20*/  SHF.L.U32 R5, R5, 0x1f, RZ ;  /* 0x0000001f05057819 */ /* 0x002fc800000006ff */
[----:B------:R-:W1:Y:S02]  /*5e30*/  SYNCS.PHASECHK.TRANS64.TRYWAIT P0, [UR6+0x8], R5 ;  /* 0x00000805ff0075a7 */ /* 0x000e640008001106 */
[----:B-1----:R-:W-:Y:S05]  /*5e40*/  @P0 BRA `(.L_x_130) ;  /* 0x0000000000080947 */ /* 0x002fea0003800000 */
[----:B------:R-:W1:Y:S02]  /*5e50*/  SYNCS.PHASECHK.TRANS64.TRYWAIT P0, [UR6+0x8], R5 ;  /* 0x00000805ff0075a7 */ /* 0x000e640008001106 */
[----:B-1----:R-:W-:Y:S05]  /*5e60*/  @!P0 BRA `(.L_x_131) ;  /* 0x0000005400608947 */ /* 0x002fea0003800000 */
.L_x_130:
[----:B-1----:R-:W-:Y:S01]  /*5e70*/  HFMA2 R4, -RZ, RZ, 0, 5.9604644775390625e-08 ;  /* 0x00000001ff047431 */ /* 0x002fe200000001ff */
[----:B------:R-:W-:Y:S01]  /*5e80*/  UPRMT UR7, UR4, 0x654, UR8 ;  /* 0x0000065404077896 */ /* 0x000fe20008000008 */
[----:B------:R-:W-:Y:S01]  /*5e90*/  IMAD.MOV.U32 R6, RZ, RZ, 0xffff ;  /* 0x0000ffffff067424 */ /* 0x000fe200078e00ff */
[----:B------:R-:W-:Y:S01]  /*5ea0*/  PRMT R2, R2, 0x654, R3 ;  /* 0x0000065402027816 */ /* 0x000fe20000000003 */
[----:B------:R-:W-:Y:S02]  /*5eb0*/  IMAD.MOV.U32 R5, RZ, RZ, 0x4 ;  /* 0x00000004ff057424 */ /* 0x000fe400078e00ff */
[----:B------:R-:W-:Y:S01]  /*5ec0*/  IMAD.SHL.U32 R9, R11, 0x20, RZ ;  /* 0x000000200b097824 */ /* 0x000fe200078e00ff */
[----:B------:R-:W-:Y:S02]  /*5ed0*/  MOV R3, UR7 ;  /* 0x0000000700037c02 */ /* 0x000fe40008000f00 */
[-C--:B------:R-:W-:Y:S01]  /*5ee0*/  SHF.L.U32 R7, R6, R11.reuse, RZ ;  /* 0x0000000b06077219 */ /* 0x080fe200000006ff */
[----:B------:R1:W-:Y:S01]  /*5ef0*/  SYNCS.ARRIVE.TRANS64.RED RZ, [UR7], R5 ;  /* 0x00000005ffff79a7 */ /* 0x0003e20008000407 */
[----:B------:R-:W-:Y:S01]  /*5f00*/  SHF.L.U32 R6, R4, R11, RZ ;  /* 0x0000000b04067219 */ /* 0x000fe200000006ff */
[----:B------:R1:W-:Y:S04]  /*5f10*/  STS [UR37+0x550], R9 ;  /* 0x00055009ff007988 */ /* 0x0003e80008000825 */
[----:B------:R1:W-:Y:S04]  /*5f20*/  STAS [R2.64], R11 ;  /* 0x0000000b02007dbd */ /* 0x0003e8000c0008ff */
[----:B------:R1:W-:Y:S04]  /*5f30*/  ATOMS.OR RZ, [UR6+0x14], R7 ;  /* 0x00001407ffff798c */ /* 0x0003e8000b000006 */
[----:B------:R1:W-:Y:S04]  /*5f40*/  ATOMS.OR RZ, [UR6+0x18], R6 ;  /* 0x00001806ffff798c */ /* 0x0003e8000b000006 */
[----:B------:R1:W-:Y:S02]  /*5f50*/  ATOMS.XOR RZ, [UR6+0x10], R4 ;  /* 0x00001004ffff798c */ /* 0x0003e4000b800006 */
.L_x_127:
[----:B------:R-:W-:Y:S05]  /*5f60*/  BSYNC B0 ;  /* 0x0000000000007941 */ /* 0x000fea0003800000 */
.L_x_126:
[----:B------:R-:W-:Y:S05]  /*5f70*/  BRA.U UP0, `(.L_x_132) ;  /* 0x00000001006c7547 */ /* 0x000fea000b800000 */
[----:B------:R-:W-:-:S03]  /*5f80*/  UMOV UR7, 0xffffffff ;  /* 0xffffffff00077882 */ /* 0x000fc60000000000 */
[----:B------:R-:W-:Y:S05]  /*5f90*/  BRA.DIV UR7, `(.L_x_133) ;  /* 0x00000056072c7947 */ /* 0x000fea000b800000 */
[----:B------:R-:W-:-:S13]  /*5fa0*/  ELECT P6, URZ, PT ;  /* 0x0000000000ff782f */ /* 0x000fda00038c0000 */
.L_x_335:
[----:B------:R-:W-:Y:S05]  /*5fb0*/  @!P6 BRA `(.L_x_132) ;  /* 0x00000000005ce947 */ /* 0x000fea0003800000 */
[----:B-1----:R-:W1:Y:S02]  /*5fc0*/  LDS R3, [UR6+0x10] ;  /* 0x00001006ff037984 */ /* 0x002e640008000800 */
[----:B-1----:R-:W-:-:S04]  /*5fd0*/  SHF.L.U32 R3, R3, 0x1f, RZ ;  /* 0x0000001f03037819 */ /* 0x002fc800000006ff */
[----:B------:R-:W1:Y:S02]  /*5fe0*/  SYNCS.PHASECHK.TRANS64.TRYWAIT P0, [UR6+0x8], R3 ;  /* 0x00000803ff0075a7 */ /* 0x000e640008001106 */
[----:B-1----:R-:W-:Y:S05]  /*5ff0*/  @P0 BRA `(.L_x_134) ;  /* 0x0000000000080947 */ /* 0x002fea0003800000 */
[----:B------:R-:W1:Y:S02]  /*6000*/  SYNCS.PHASECHK.TRANS64.TRYWAIT P0, [UR6+0x8], R3 ;  /* 0x00000803ff0075a7 */ /* 0x000e640008001106 */
[----:B-1----:R-:W-:Y:S05]  /*6010*/  @!P0 BRA `(.L_x_135) ;  /* 0x00000054002c8947 */ /* 0x002fea0003800000 */
.L_x_134:
[----:B------:R-:W2:Y:S01]  /*6020*/  LDS R5, [UR37+0x550] ;  /* 0x00055025ff057984 */ /* 0x000ea20008000800 */
[----:B-1----:R-:W-:Y:S02]  /*6030*/  HFMA2 R2, -RZ, RZ, 0, 5.9604644775390625e-08 ;  /* 0x00000001ff027431 */ /* 0x002fe400000001ff */
[----:B------:R-:W-:Y:S01]  /*6040*/  IMAD.MOV.U32 R3, RZ, RZ, 0xffff ;  /* 0x0000ffffff037424 */ /* 0x000fe200078e00ff */
[----:B------:R-:W-:Y:S01]  /*6050*/  UPRMT UR7, UR4, 0x654, UR8 ;  /* 0x0000065404077896 */ /* 0x000fe20008000008 */
[----:B--2---:R-:W-:-:S03]  /*6060*/  IMAD.SHL.U32 R4, R5, 0x20, RZ ;  /* 0x0000002005047824 */ /* 0x004fc600078e00ff */
[-C--:B------:R-:W-:Y:S02]  /*6070*/  SHF.L.U32 R3, R3, R5.reuse, RZ ;  /* 0x0000000503037219 */ /* 0x080fe400000006ff */
[----:B------:R-:W-:Y:S01]  /*6080*/  SHF.L.U32 R5, R2, R5, RZ ;  /* 0x0000000502057219 */ /* 0x000fe200000006ff */
[----:B------:R2:W-:Y:S04]  /*6090*/  STS [UR37+0x550], R4 ;  /* 0x00055004ff007988 */ /* 0x0005e80008000825 */
[----:B------:R2:W-:Y:S04]  /*60a0*/  ATOMS.OR RZ, [UR6+0x14], R3 ;  /* 0x00001403ffff798c */ /* 0x0005e8000b000006 */
[----:B------:R2:W-:Y:S01]  /*60b0*/  ATOMS.OR RZ, [UR6+0x18], R5 ;  /* 0x00001805ffff798c */ /* 0x0005e2000b000006 */
[----:B------:R-:W-:Y:S03]  /*60c0*/  SYNCS.ARRIVE.TRANS64.RED.A1T0 RZ, [UR7], RZ ;  /* 0x000000ffffff79a7 */ /* 0x000fe60008100407 */
[----:B------:R2:W-:Y:S01]  /*60d0*/  ATOMS.XOR RZ, [UR6+0x10], R2 ;  /* 0x00001002ffff798c */ /* 0x0005e2000b800006 */
[----:B------:R-:W-:Y:S05]  /*60e0*/  BRA `(.L_x_132) ;  /* 0x0000000000107947 */ /* 0x000fea0003800000 */
.L_x_125:
[----:B------:R-:W-:-:S05]  /*60f0*/  MOV R2, 0xffffffff ;  /* 0xffffffff00027802 */ /* 0x000fca0000000f00 */
[----:B------:R1:W-:Y:S02]  /*6100*/  STS [UR37+0x550], R2 ;  /* 0x00055002ff007988 */ /* 0x0003e40008000825 */
[----:B-1----:R-:W-:Y:S02]  /*6110*/  MOV R2, 0x6130 ;  /* 0x0000613000027802 */ /* 0x002fe40000000f00 */
[----:B-----5:R-:W-:Y:S05]  /*6120*/  CALL.REL.NOINC `($__internal_1_$__cuda_sm10x_tcgen05_guardrail_trap_phase_invalid_during_alloc) ;  /* 0x0000005800347944 */ /* 0x020fea0003c00000 */
.L_x_132:
[----:B------:R-:W-:Y:S05]  /*6130*/  WARPSYNC.ALL ;  /* 0x0000000000007948 */ /* 0x000fea0003800000 */
[----:B------:R-:W3:Y:S01]  /*6140*/  S2UR UR8, SR_CgaCtaId ;  /* 0x00000000000879c3 */ /* 0x000ee20000008800 */
[----:B------:R-:W-:Y:S01]  /*6150*/  UMOV UR6, 0x400 ;  /* 0x0000040000067882 */ /* 0x000fe20000000000 */
[----:B------:R-:W-:-:S06]  /*6160*/  NOP ;  /* 0x0000000000007918 */ /* 0x000fcc0000000000 */
[----:B------:R-:W-:Y:S06]  /*6170*/  BAR.ARV 0x6, 0xa0 ;  /* 0x0182800000007b1d */ /* 0x000fec0000002000 */
[----:B------:R-:W-:Y:S01]  /*6180*/  LOP3.LUT R0, R0, 0xffff, RZ, 0xc0, !PT ;  /* 0x0000ffff00007812 */ /* 0x000fe200078ec0ff */
[----:B-1----:R-:W-:Y:S01]  /*6190*/  IMAD.MOV.U32 R9, RZ, RZ, 0x1 ;  /* 0x00000001ff097424 */ /* 0x002fe200078e00ff */
[----:B------:R-:W-:Y:S01]  /*61a0*/  LOP3.LUT R8, R8, 0xffff, RZ, 0xc0, !PT ;  /* 0x0000ffff08087812 */ /* 0x000fe200078ec0ff */
[----:B------:R-:W-:Y:S01]  /*61b0*/  UMOV UR22, URZ ;  /* 0x000000ff00167c82 */ /* 0x000fe20008000000 */
[----:B------:R-:W-:Y:S01]  /*61c0*/  R2UR UR12, R0 ;  /* 0x00000000000c72ca */ /* 0x000fe200000e0000 */
[----:B------:R-:W-:Y:S01]  /*61d0*/  UMOV UR21, URZ ;  /* 0x000000ff00157c82 */ /* 0x000fe20008000000 */
[----:B------:R-:W-:Y:S01]  /*61e0*/  R2UR UR13, R8 ;  /* 0x00000000080d72ca */ /* 0x000fe200000e0000 */
[----:B------:R-:W-:Y:S01]  /*61f0*/  IMAD.MOV.U32 R8, RZ, RZ, RZ ;  /* 0x000000ffff087224 */ /* 0x000fe200078e00ff */
[----:B------:R-:W-:-:S02]  /*6200*/  UISETP.NE.AND UP2, UPT, UR5, URZ, UPT ;  /* 0x000000ff0500728c */ /* 0x000fc4000bf45270 */
[----:B---3--:R-:W-:Y:S01]  /*6210*/  ULEA UR8, UR8, UR6, 0x18 ;  /* 0x0000000608087291 */ /* 0x008fe2000f8ec0ff */
[----:B------:R-:W1:Y:S03]  /*6220*/  LDCU UR6, c[0x0][0x38c] ;  /* 0x00007180ff0677ac */ /* 0x000e660008000800 */
[----:B------:R-:W-:Y:S02]  /*6230*/  UIADD3 UR14, UPT, UPT, UR8, 0x2800, URZ ;  /* 0x00002800080e7890 */ /* 0x000fe4000fffe0ff */
[----:B------:R-:W-:-:S03]  /*6240*/  UIADD3 UR15, UPT, UPT, UR8, 0x26800, URZ ;  /* 0x00026800080f7890 */ /* 0x000fc6000fffe0ff */
[----:B--2---:R-:W2:Y:S01]  /*6250*/  LDS R2, [UR8+0x550] ;  /* 0x00055008ff027984 */ /* 0x004ea20008000800 */
[----:B------:R-:W-:Y:S02]  /*6260*/  USHF.R.U32.HI UR14, URZ, 0x4, UR14 ;  /* 0x00000004ff0e7899 */ /* 0x000fe4000801160e */
[----:B------:R-:W-:Y:S02]  /*6270*/  USHF.R.U32.HI UR15, URZ, 0x4, UR15 ;  /* 0x00000004ff0f7899 */ /* 0x000fe4000801160f */
[----:B------:R-:W-:Y:S02]  /*6280*/  ULOP3.LUT UR14, UR14, 0x3fff, URZ, 0xc0, !UPT ;  /* 0x00003fff0e0e7892 */ /* 0x000fe4000f8ec0ff */
[----:B------:R-:W-:Y:S02]  /*6290*/  ULOP3.LUT UR15, UR15, 0x3fff, URZ, 0xc0, !UPT ;  /* 0x00003fff0f0f7892 */ /* 0x000fe4000f8ec0ff */
[----:B------:R-:W-:Y:S02]  /*62a0*/  ULOP3.LUT UR14, UR14, 0x10000, URZ, 0xfc, !UPT ;  /* 0x000100000e0e7892 */ /* 0x000fe4000f8efcff */
[----:B-1----:R-:W-:-:S02]  /*62b0*/  UIADD3 UR6, UPT, UPT, UR6, 0x1f, URZ ;  /* 0x0000001f06067890 */ /* 0x002fc4000fffe0ff */
[----:B------:R-:W-:Y:S02]  /*62c0*/  ULOP3.LUT UR15, UR15, 0x10000, URZ, 0xfc, !UPT ;  /* 0x000100000f0f7892 */ /* 0x000fe4000f8efcff */
[----:B------:R-:W-:Y:S01]  /*62d0*/  USHF.R.S32.HI UR7, URZ, 0x1f, UR6 ;  /* 0x0000001fff077899 */ /* 0x000fe20008011406 */
[----:B------:R-:W-:Y:S01]  /*62e0*/  UMOV UR20, URZ ;  /* 0x000000ff00147c82 */ /* 0x000fe20008000000 */
[----:B------:R-:W-:Y:S02]  /*62f0*/  UMOV UR26, 0x0 ;  /* 0x00000000001a7882 */ /* 0x000fe40000000000 */
[----:B------:R-:W-:Y:S01]  /*6300*/  ULEA.HI UR7, UR7, UR6, URZ, 0x5 ;  /* 0x0000000607077291 */ /* 0x000fe2000f8f28ff */
[----:B------:R-:W-:-:S03]  /*6310*/  UMOV UR27, 0x81004a0 ;  /* 0x081004a0001b7882 */ /* 0x000fc60000000000 */
[----:B------:R-:W-:-:S04]  /*6320*/  USHF.R.S32.HI UR7, URZ, 0x5, UR7 ;  /* 0x00000005ff077899 */ /* 0x000fc80008011407 */
[----:B------:R-:W-:-:S04]  /*6330*/  UISETP.LT.AND UP0, UPT, UR7, 0x1, UPT ;  /* 0x000000010700788c */ /* 0x000fc8000bf01270 */
[----:B------:R-:W-:Y:S01]  /*6340*/  USEL UR23, UR7, 0x1, !UP0 ;  /* 0x0000000107177887 */ /* 0x000fe2000c000000 */
[----:B--2---:R-:W-:Y:S02]  /*6350*/  R2UR UR24, R2 ;  /* 0x00000000021872ca */ /* 0x004fe400000e0000 */
[----:B------:R-:W-:-:S13]  /*6360*/  CS2R R2, SRZ ;  /* 0x0000000000027805 */ /* 0x000fda000001ff00 */
.L_x_143:
[C---:B------:R-:W-:Y:S02]  /*6370*/  LEA R0, R8.reuse, UR8, 0x3 ;  /* 0x0000000808007c11 */ /* 0x040fe4000f8e18ff */
[----:B------:R-:W-:Y:S02]  /*6380*/  SHF.L.U32 R5, R3, 0x1f, RZ ;  /* 0x0000001f03057819 */ /* 0x000fe400000006ff */
[----:B------:R-:W-:Y:S02]  /*6390*/  LEA R4, R8, UR8, 0x4 ;  /* 0x0000000808047c11 */ /* 0x000fe4000f8e20ff */
[----:B------:R-:W1:Y:S02]  /*63a0*/  SYNCS.PHASECHK.TRANS64.TRYWAIT P0, [R0+URZ+0x4a0], R5 ;  /* 0x0004a005000075a7 */ /* 0x000e6400080011ff */
[----:B-1-34-:R-:W-:Y:S05]  /*63b0*/  @!P0 BRA `(.L_x_136) ;  /* 0x00000050005c8947 */ /* 0x01afea0003800000 */
.L_x_336:
[----:B-1----:R-:W1:Y:S01]  /*63c0*/  LDS.128 R4, [R4+0x530] ;  /* 0x0005300004047984 */ /* 0x002e620000000c00 */
[----:B------:R-:W-:Y:S02]  /*63d0*/  VIADD R0, R0, 0x4b0 ;  /* 0x000004b000007836 */ /* 0x000fe40000000000 */
[----:B------:R-:W-:Y:S01]  /*63e0*/  VIADD R8, R8, 0x1 ;  /* 0x0000000108087836 */ /* 0x000fe20000000000 */
[----:B------:R-:W-:Y:S01]  /*63f0*/  @!PT LDS RZ, [RZ] ;  /* 0x00000000fffff984 */ /* 0x000fe20000000800 */
[----:B------:R-:W-:Y:S01]  /*6400*/  @!PT LDS RZ, [RZ] ;  /* 0x00000000fffff984 */ /* 0x000fe20000000800 */
[----:B------:R-:W-:Y:S01]  /*6410*/  @!PT LDS RZ, [RZ] ;  /* 0x00000000fffff984 */ /* 0x000fe20000000800 */
[----:B------:R-:W-:Y:S01]  /*6420*/  @!PT LDS RZ, [RZ] ;  /* 0x00000000fffff984 */ /* 0x000fe20000000800 */
[----:B------:R2:W-:Y:S06]  /*6430*/  MEMBAR.ALL.CTA ;  /* 0x0000000000007992 */ /* 0x0005ec0000008000 */
[----:B--2---:R-:W2:Y:S01]  /*6440*/  FENCE.VIEW.ASYNC.S ;  /* 0x00000000000073c6 */ /* 0x004ea20000000000 */
[----:B------:R-:W-:-:S04]  /*6450*/  PRMT R0, RZ, 0x654, R0 ;  /* 0x00000654ff007816 */ /* 0x000fc80000000000 */
[----:B--2---:R2:W-:Y:S01]  /*6460*/  SYNCS.ARRIVE.TRANS64.RED.A1T0 RZ, [R0+URZ], RZ ;  /* 0x000000ff00ff79a7 */ /* 0x0045e200081004ff */
[----:B-1----:R-:W-:Y:S01]  /*6470*/  LOP3.LUT P1, RZ, R6, 0x1, RZ, 0xc0, !PT ;  /* 0x0000000106ff7812 */ /* 0x002fe2000782c0ff */
[----:B--2---:R-:W-:-:S12]  /*6480*/  BRA.U UP2, `(.L_x_137) ;  /* 0x0000000102cc7547 */ /* 0x004fd8000b800000 */
[----:B------:R-:W1:Y:S01]  /*6490*/  LDCU UR6, c[0x0][0x38c] ;  /* 0x00007180ff0677ac */ /* 0x000e620008000800 */
[----:B------:R-:W-:Y:S02]  /*64a0*/  PLOP3.LUT P2, PT, PT, PT, PT, 0x80, 0x8 ;  /* 0x000000000008781c */ /* 0x000fe40003f4f070 */
[----:B------:R-:W-:Y:S01]  /*64b0*/  SHF.L.U32 R5, R9, 0x1f, RZ ;  /* 0x0000001f09057819 */ /* 0x000fe200000006ff */
[----:B------:R-:W-:Y:S02]  /*64c0*/  ULEA UR11, UR22, UR8, 0x3 ;  /* 0x00000008160b7291 */ /* 0x000fe4000f8e18ff */
[----:B-1----:R-:W-:-:S06]  /*64d0*/  UISETP.GE.AND UP0, UPT, UR6, 0x1, UPT ;  /* 0x000000010600788c */ /* 0x002fcc000bf06270 */
[----:B------:R-:W-:-:S05]  /*64e0*/  PLOP3.LUT P0, PT, PT, PT, UP0, 0x80, 0x8 ;  /* 0x000000000008781c */ /* 0x000fca0003f0f008 */
[----:B------:R-:W-:-:S08]  /*64f0*/  @UP0 ULEA UR6, UR21, UR8, 0x3 ;  /* 0x0000000815060291 */ /* 0x000fd0000f8e18ff */
[----:B------:R-:W-:-:S04]  /*6500*/  @P0 SHF.L.U32 R0, R2, 0x1f, RZ ;  /* 0x0000001f02000819 */ /* 0x000fc800000006ff */
[----:B------:R1:W2:Y:S01]  /*6510*/  @P0 SYNCS.PHASECHK.TRANS64.TRYWAIT P2, [UR6], R0 ;  /* 0x00000000ff0005a7 */ /* 0x0002a20008041106 */
[----:B------:R-:W3:Y:S02]  /*6520*/  SYNCS.PHASECHK.TRANS64.TRYWAIT P0, [UR11+0x4e0], R5 ;  /* 0x0004e005ff0075a7 */ /* 0x000ee4000800110b */
[----:B-123--:R-:W-:Y:S05]  /*6530*/  @!P0 BRA `(.L_x_138) ;  /* 0x0000005000108947 */ /* 0x00efea0003800000 */
.L_x_338:
[----:B------:R-:W-:Y:S01]  /*6540*/  UMOV UR19, UR20 ;  /* 0x0000001400137c82 */ /* 0x000fe20008000000 */
[----:B------:R-:W-:Y:S05]  /*6550*/  BRA.U !UP0, `(.L_x_139) ;  /* 0x0000000108887547 */ /* 0x000fea000b800000 */
[----:B------:R-:W-:Y:S02]  /*6560*/  UIADD3 UR19, UPT, UPT, UR23, UR20, URZ ;  /* 0x0000001417137290 */ /* 0x000fe4000fffe0ff */
[----:B------:R-:W-:Y:S02]  /*6570*/  ULEA UR10, UR22, UR24, 0x5 ;  /* 0x00000018160a7291 */ /* 0x000fe4000f8e28ff */
[----:B------:R-:W-:Y:S01]  /*6580*/  UPLOP3.LUT UP3, UPT, UPT, UPT, UPT, 0x40, 0x4 ;  /* 0x000000000004789c */ /* 0x000fe20003f6e870 */
[----:B------:R-:W-:Y:S01]  /*6590*/  UMOV UR18, UR7 ;  /* 0x0000000700127c82 */ /* 0x000fe20008000000 */
[----:B------:R-:W-:-:S09]  /*65a0*/  UMOV UR17, UR21 ;  /* 0x0000001500117c82 */ /* 0x000fd20008000000 */
.L_x_142:
[----:B--2---:R-:W-:Y:S01]  /*65b0*/  ULEA UR9, UR17, UR8, 0x3 ;  /* 0x0000000811097291 */ /* 0x004fe2000f8e18ff */
[----:B---3--:R-:W-:Y:S11]  /*65c0*/  @P2 BRA `(.L_x_140) ;  /* 0x00000000000c2947 */ /* 0x008ff60003800000 */
[----:B-1----:R-:W-:Y:S04]  /*65d0*/  SHF.L.U32 R5, R2, 0x1f, RZ ;  /* 0x0000001f02057819 */ /* 0x002fe800000006ff */
[----:B------:R-:W1:Y:S02]  /*65e0*/  SYNCS.PHASECHK.TRANS64.TRYWAIT P0, [UR9], R5 ;  /* 0x00000005ff0075a7 */ /* 0x000e640008001109 */
[----:B-1----:R-:W-:Y:S05]  /*65f0*/  @!P0 BRA `(.L_x_141) ;  /* 0x0000004c00f88947 */ /* 0x002fea0003800000 */
.L_x_140:
[----:B------:R-:W-:Y:S01]  /*6600*/  UISETP.NE.AND UP0, UPT, UR18, 0x1, UPT ;  /* 0x000000011200788c */ /* 0x000fe2000bf05270 */
[----:B------:R-:W-:Y:S01]  /*6610*/  PLOP3.LUT P2, PT, PT, PT, PT, 0x80, 0x8 ;  /* 0x000000000008781c */ /* 0x000fe20003f4f070 */
[----:B------:R-:W-:Y:S02]  /*6620*/  UIADD3 UR21, UPT, UPT, UR17, 0x1, URZ ;  /* 0x0000000111157890 */ /* 0x000fe4000fffe0ff */
[----:B------:R-:W-:Y:S02]  /*6630*/  ULEA UR28, UR17, UR15, 0x6 ;  /* 0x0000000f111c7291 */ /* 0x000fe4000f8e30ff */
[----:B------:R-:W-:Y:S01]  /*6640*/  UISETP.NE.AND UP1, UPT, UR21, 0x48, UPT ;  /* 0x000000481500788c */ /* 0x000fe2000bf25270 */
[----:B------:R-:W-:Y:S01]  /*6650*/  PLOP3.LUT P0, PT, PT, PT, UP0, 0x80, 0x8 ;  /* 0x000000000008781c */ /* 0x000fe20003f0f008 */
[----:B------:R-:W-:Y:S02]  /*6660*/  ULEA UR30, UR17, UR14, 0x7 ;  /* 0x0000000e111e7291 */ /* 0x000fe4000f8e38ff */
[----:B------:R-:W-:Y:S02]  /*6670*/  USEL UR16, URZ, 0x1, UP1 ;  /* 0x00000001ff107887 */ /* 0x000fe40008800000 */
[----:B------:R-:W-:Y:S02]  /*6680*/  USEL UR21, UR21, URZ, UP1 ;  /* 0x000000ff15157287 */ /* 0x000fe40008800000 */
[----:B------:R-:W-:Y:S02]  /*6690*/  UIADD3 UR9, UPT, UPT, UR9, 0x240, URZ ;  /* 0x0000024009097890 */ /* 0x000fe4000fffe0ff */
[----:B------:R-:W-:Y:S01]  /*66a0*/  @UP0 ULEA UR6, UR21, UR8, 0x3 ;  /* 0x0000000815060291 */ /* 0x000fe2000f8e18ff */
[----:B------:R-:W-:Y:S01]  /*66b0*/  LOP3.LUT R2, R2, UR16, RZ, 0x3c, !PT ;  /* 0x0000001002027c12 */ /* 0x000fe2000f8e3cff */
[----:B------:R-:W-:Y:S01]  /*66c0*/  UMOV UR29, 0xc0004010 ;  /* 0xc0004010001d7882 */ /* 0x000fe20000000000 */
[----:B------:R-:W-:Y:S01]  /*66d0*/  UMOV UR31, 0xc0004010 ;  /* 0xc0004010001f7882 */ /* 0x000fe20000000000 */
[----:B------:R-:W-:Y:S01]  /*66e0*/  UIADD3 UR20, UPT, UPT, UR20, 0x1, URZ ;  /* 0x0000000114147890 */ /* 0x000fe2000fffe0ff */
[----:B-1----:R-:W-:Y:S01]  /*66f0*/  @P0 SHF.L.U32 R0, R2, 0x1f, RZ ;  /* 0x0000001f02000819 */ /* 0x002fe200000006ff */
[----:B------:R-:W-:Y:S02]  /*6700*/  UIADD3 UR18, UPT, UPT, UR18, -0x1, URZ ;  /* 0xffffffff12127890 */ /* 0x000fe4000fffe0ff */
[----:B------:R-:W-:Y:S01]  /*6710*/  UISETP.NE.AND UP0, UPT, UR20, UR19, UPT ;  /* 0x000000131400728c */ /* 0x000fe2000bf05270 */
[----:B------:R2:W3:Y:S01]  /*6720*/  @P0 SYNCS.PHASECHK.TRANS64.TRYWAIT P2, [UR6], R0 ;  /* 0x00000000ff0005a7 */ /* 0x0004e20008041106 */
[----:B------:R2:W-:Y:S01]  /*6730*/  UTCIMMA.2CTA gdesc[UR30], gdesc[UR28], tmem[UR10], tmem[UR26], idesc[UR27], UP3 ;  /* 0x00ff1a1c1e0075ea */ /* 0x0005e20009a0010a */
[----:B------:R-:W-:Y:S01]  /*6740*/  UPLOP3.LUT UP3, UPT, UPT, UPT, UPT, 0x80, 0x8 ;  /* 0x000000000008789c */ /* 0x000fe20003f6f070 */
[----:B------:R2:W-:Y:S01]  /*6750*/  UTCBAR.2CTA.MULTICAST [UR9], URZ, UR13 ;  /* 0x000000ff090073e9 */ /* 0x0005e2000820080d */
[----:B------:R-:W-:Y:S04]  /*6760*/  UMOV UR17, UR21 ;  /* 0x0000001500117c82 */ /* 0x000fe80008000000 */
[----:B------:R-:W-:Y:S05]  /*6770*/  BRA.U UP0, `(.L_x_142) ;  /* 0xfffffffd008c7547 */ /* 0x000fea000b83ffff */
.L_x_139:
[----:B------:R-:W-:Y:S01]  /*6780*/  UIADD3 UR11, UPT, UPT, UR11, 0x4c0, URZ ;  /* 0x000004c00b0b7890 */ /* 0x000fe2000fffe0ff */
[----:B------:R-:W-:-:S08]  /*6790*/  UMOV UR20, UR19 ;  /* 0x0000001300147c82 */ /* 0x000fd00008000000 */
[----:B------:R4:W-:Y:S01]  /*67a0*/  UTCBAR.2CTA.MULTICAST [UR11], URZ, UR12 ;  /* 0x000000ff0b0073e9 */ /* 0x0009e2000820080c */
[----:B------:R-:W-:Y:S02]  /*67b0*/  NOP ;  /* 0x0000000000007918 */ /* 0x000fe40000000000 */
.L_x_137:
[----:B------:R-:W-:Y:S01]  /*67c0*/  UIADD3 UR22, UPT, UPT, UR22, 0x1, URZ ;  /* 0x0000000116167890 */ /* 0x000fe2000fffe0ff */
[----:B------:R-:W-:-:S03]  /*67d0*/  ISETP.NE.AND P0, PT, R8, 0x2, PT ;  /* 0x000000020800780c */ /* 0x000fc60003f05270 */
[----:B------:R-:W-:Y:S01]  /*67e0*/  UISETP.NE.AND UP0, UPT, UR22, 0x4, UPT ;  /* 0x000000041600788c */ /* 0x000fe2000bf05270 */
[----:B-12---:R-:W-:Y:S02]  /*67f0*/  SEL R0, RZ, 0x1, P0 ;  /* 0x00000001ff007807 */ /* 0x006fe40000000000 */
[----:B------:R-:W-:Y:S01]  /*6800*/  SEL R8, R8, RZ, P0 ;  /* 0x000000ff08087207 */ /* 0x000fe20000000000 */
[----:B------:R-:W-:Y:S01]  /*6810*/  USEL UR6, URZ, 0x1, UP0 ;  /* 0x00000001ff067887 */ /* 0x000fe20008000000 */
[----:B------:R-:W-:Y:S01]  /*6820*/  LOP3.LUT R3, R3, R0, RZ, 0x3c, !PT ;  /* 0x0000000003037212 */ /* 0x000fe200078e3cff */
[----:B------:R-:W-:-:S04]  /*6830*/  USEL UR22, UR22, URZ, UP0 ;  /* 0x000000ff16167287 */ /* 0x000fc80008000000 */
[----:B------:R-:W-:Y:S01]  /*6840*/  LOP3.LUT R9, R9, UR6, RZ, 0x3c, !PT ;  /* 0x0000000609097c12 */ /* 0x000fe2000f8e3cff */
[----:B------:R-:W-:Y:S07]  /*6850*/  @P1 BRA `(.L_x_143) ;  /* 0xfffffff800c41947 */ /* 0x000fee000383ffff */
[----:B------:R-:W1:Y:S01]  /*6860*/  S2UR UR6, SR_CgaCtaId ;  /* 0x00000000000679c3 */ /* 0x000e620000008800 */
[----:B------:R-:W-:Y:S01]  /*6870*/  ELECT P0, URZ, PT ;  /* 0x0000000000ff782f */ /* 0x000fe20003800000 */
[----:B------:R-:W-:Y:S01]  /*6880*/  HFMA2 R0, -RZ, RZ, 0, 5.9604644775390625e-08 ;  /* 0x00000001ff007431 */ /* 0x000fe200000001ff */
[----:B------:R-:W-:-:S05]  /*6890*/  UMOV UR7, 0x40 ;  /* 0x0000004000077882 */ /* 0x000fca0000000000 */
[----:B------:R-:W-:Y:S01]  /*68a0*/  UVIRTCOUNT.DEALLOC.SMPOOL 0x80 ;  /* 0x000000800000784c */ /* 0x000fe20000000000 */
[----:B------:R-:W-:Y:S02]  /*68b0*/  UISETP.NE.AND UP0, UPT, UR5, URZ, UPT ;  /* 0x000000ff0500728c */ /* 0x000fe4000bf05270 */
[----:B-1----:R-:W-:-:S09]  /*68c0*/  ULEA UR6, UR6, UR7, 0x18 ;  /* 0x0000000706067291 */ /* 0x002fd2000f8ec0ff */
[----:B------:R1:W-:Y:S01]  /*68d0*/  @P0 STS.U8 [UR6+0x1c], R0 ;  /* 0x00001c00ff000988 */ /* 0x0003e20008000006 */
[----:B------:R-:W-:Y:S05]  /*68e0*/  BRA.U UP0, `(.L_x_144) ;  /* 0x0000000100a07547 */ /* 0x000fea000b800000 */
[----:B------:R-:W-:Y:S01]  /*68f0*/  UIADD3 UR5, UPT, UPT, UR8, 0x4e0, URZ ;  /* 0x000004e008057890 */ /* 0x000fe2000fffe0ff */
[----:B------:R-:W-:-:S03]  /*6900*/  SHF.L.U32 R3, R9, 0x1f, RZ ;  /* 0x0000001f09037819 */ /* 0x000fc600000006ff */
[----:B------:R-:W-:-:S09]  /*6910*/  ULEA UR7, UR22, UR5, 0x3 ;  /* 0x0000000516077291 */ /* 0x000fd2000f8e18ff */
[----:B------:R-:W2:Y:S02]  /*6920*/  SYNCS.PHASECHK.TRANS64.TRYWAIT P0, [UR7], R3 ;  /* 0x00000003ff0075a7 */ /* 0x000ea40008001107 */
[----:B--2---:R-:W-:Y:S05]  /*6930*/  @!P0 BRA `(.L_x_145) ;  /* 0x0000004c00408947 */ /* 0x004fea0003800000 */
.L_x_341:
        /* <DEDUP_REMOVED lines=9> */
.L_x_343:
        /* <DEDUP_REMOVED lines=9> */
.L_x_345:
[----:B------:R-:W-:-:S04]  /*6a60*/  UIADD3 UR9, UPT, UPT, UR9, 0x1, URZ ;  /* 0x0000000109097890 */ /* 0x000fc8000fffe0ff */
[----:B------:R-:W-:-:S04]  /*6a70*/  UISETP.NE.AND UP1, UPT, UR9, 0x4, UPT ;  /* 0x000000040900788c */ /* 0x000fc8000bf25270 */
[----:B------:R-:W-:Y:S02]  /*6a80*/  USEL UR7, URZ, 0x1, UP1 ;  /* 0x00000001ff077887 */ /* 0x000fe40008800000 */
[----:B------:R-:W-:-:S04]  /*6a90*/  USEL UR9, UR9, URZ, UP1 ;  /* 0x000000ff09097287 */ /* 0x000fc80008800000 */
[----:B------:R-:W-:Y:S01]  /*6aa0*/  ULEA UR9, UR9, UR5, 0x3 ;  /* 0x0000000509097291 */ /* 0x000fe2000f8e18ff */
[----:B-1----:R-:W-:-:S04]  /*6ab0*/  LOP3.LUT R3, R2, UR7, RZ, 0x3c, !PT ;  /* 0x0000000702037c12 */ /* 0x002fc8000f8e3cff */
[----:B------:R-:W-:Y:S01]  /*6ac0*/  SHF.L.U32 R3, R3, 0x1f, RZ ;  /* 0x0000001f03037819 */ /* 0x000fe200000006ff */
[----:B------:R-:W-:-:S04]  /*6ad0*/  IMAD.U32 R0, RZ, RZ, UR9 ;  /* 0x00000009ff007e24 */ /* 0x000fc8000f8e00ff */
[----:B------:R1:W2:Y:S03]  /*6ae0*/  SYNCS.PHASECHK.TRANS64.TRYWAIT P0, [R0+URZ], R3 ;  /* 0x00000003000075a7 */ /* 0x0002a600080011ff */
[----:B--2---:R-:W-:Y:S05]  /*6af0*/  @!P0 NANOSLEEP.SYNCS 0x989680 ;  /* 0x009896800000895d */ /* 0x004fea0003900000 */
[----:B------:R-:W2:Y:S02]  /*6b00*/  @!P0 SYNCS.PHASECHK.TRANS64 P0, [R0+URZ], R3 ;  /* 0x00000003000085a7 */ /* 0x000ea400080010ff */
[----:B--2---:R-:W-:Y:S05]  /*6b10*/  @P0 BRA `(.L_x_148) ;  /* 0x0000000000200947 */ /* 0x004fea0003800000 */
.L_x_149:
[----:B--2---:R2:W1:Y:S02]  /*6b20*/  SYNCS.PHASECHK.TRANS64.TRYWAIT P0, [R0+URZ], R3 ;  /* 0x00000003000075a7 */ /* 0x00446400080011ff */
[----:B-1----:R-:W-:Y:S05]  /*6b30*/  @!P0 NANOSLEEP.SYNCS 0x989680 ;  /* 0x009896800000895d */ /* 0x002fea0003900000 */
[----:B------:R-:W1:Y:S02]  /*6b40*/  @!P0 SYNCS.PHASECHK.TRANS64 P0, [R0+URZ], R3 ;  /* 0x00000003000085a7 */ /* 0x000e6400080010ff */
[----:B-1----:R-:W-:Y:S05]  /*6b50*/  @!P0 BRA `(.L_x_149) ;  /* 0xfffffffc00f08947 */ /* 0x002fea000383ffff */
[----:B------:R-:W-:Y:S05]  /*6b60*/  BRA `(.L_x_148) ;  /* 0x00000000000c7947 */ /* 0x000fea0003800000 */
.L_x_144:
[----:B------:R-:W-:-:S04]  /*6b70*/  UIADD3 UR5, UPT, UPT, UR8, 0x520, URZ ;  /* 0x0000052008057890 */ /* 0x000fc8000fffe0ff */
[----:B------:R-:W-:-:S09]  /*6b80*/  UPRMT UR5, UR4, 0x654, UR5 ;  /* 0x0000065404057896 */ /* 0x000fd20008000005 */
[----:B------:R-:W-:Y:S03]  /*6b90*/  SYNCS.ARRIVE.TRANS64.RED.A1T0 RZ, [UR5], RZ ;  /* 0x000000ffffff79a7 */ /* 0x000fe60008100405 */
.L_x_148:
[----:B-12---:R-:W-:Y:S01]  /*6ba0*/  SHF.L.U32 R3, RZ, 0x1f, RZ ;  /* 0x0000001fff037819 */ /* 0x006fe200000006ff */
[----:B------:R-:W-:Y:S01]  /*6bb0*/  UIADD3 UR5, UPT, UPT, UR8, 0x520, URZ ;  /* 0x0000052008057890 */ /* 0x000fe2000fffe0ff */
[----:B------:R-:W-:Y:S02]  /*6bc0*/  PLOP3.LUT P0, PT, PT, PT, UP0, 0x80, 0x8 ;  /* 0x000000000008781c */ /* 0x000fe40003f0f008 */
[----:B------:R-:W1:Y:S02]  /*6bd0*/  SYNCS.PHASECHK.TRANS64.TRYWAIT P1, [UR8+0x520], R3 ;  /* 0x00052003ff0075a7 */ /* 0x000e640008021108 */
[----:B-1----:R-:W-:Y:S09]  /*6be0*/  @!P1 BRA `(.L_x_150) ;  /* 0x0000004800dc9947 */ /* 0x002ff20003800000 */
.L_x_347:
[----:B------:R-:W-:Y:S01]  /*6bf0*/  @!UP0 UPRMT UR5, UR4, 0x654, UR5 ;  /* 0x0000065404058896 */ /* 0x000fe20008000005 */
[----:B------:R-:W-:Y:S02]  /*6c00*/  UMOV UR8, 0xffff ;  /* 0x0000ffff00087882 */ /* 0x000fe40000000000 */
[----:B------:R-:W-:-:S06]  /*6c10*/  UMOV UR4, 0x1 ;  /* 0x0000000100047882 */ /* 0x000fcc0000000000 */
[----:B------:R-:W-:Y:S01]  /*6c20*/  @!P0 SYNCS.ARRIVE.TRANS64.RED.A1T0 RZ, [UR5], RZ ;  /* 0x000000ffffff89a7 */ /* 0x000fe20008100405 */
[----:B------:R-:W-:Y:S01]  /*6c30*/  NOP ;  /* 0x0000000000007918 */ /* 0x000fe20000000000 */
[----:B-1----:R-:W1:Y:S01]  /*6c40*/  LDS R0, [UR6+0x14] ;  /* 0x00001406ff007984 */ /* 0x002e620008000800 */
[----:B------:R-:W-:-:S04]  /*6c50*/  ULOP3.LUT UR5, UR24, 0xffff, URZ, 0xc0, !UPT ;  /* 0x0000ffff18057892 */ /* 0x000fc8000f8ec0ff */
[----:B------:R-:W-:-:S04]  /*6c60*/  USHF.R.U32.HI UR5, URZ, 0x5, UR5 ;  /* 0x00000005ff057899 */ /* 0x000fc80008011605 */
[----:B------:R-:W-:Y:S02]  /*6c70*/  USHF.L.U32 UR8, UR8, UR5, URZ ;  /* 0x0000000508087299 */ /* 0x000fe400080006ff */
[----:B------:R-:W-:-:S04]  /*6c80*/  USHF.L.U32 UR4, UR4, UR5, URZ ;  /* 0x0000000504047299 */ /* 0x000fc800080006ff */
[----:B-1----:R-:W-:-:S04]  /*6c90*/  LOP3.LUT R0, R0, UR8, RZ, 0xc0, !PT ;  /* 0x0000000800007c12 */ /* 0x002fc8000f8ec0ff */
[----:B------:R-:W-:-:S13]  /*6ca0*/  ISETP.NE.AND P0, PT, R0, UR8, PT ;  /* 0x0000000800007c0c */ /* 0x000fda000bf05270 */
[----:B------:R-:W-:Y:S05]  /*6cb0*/  @P0 BRA `(.L_x_151) ;  /* 0x0000000000580947 */ /* 0x000fea0003800000 */
[----:B------:R-:W1:Y:S02]  /*6cc0*/  LDS R0, [UR6+0x18] ;  /* 0x00001806ff007984 */ /* 0x000e640008000800 */
[----:B-1----:R-:W-:-:S04]  /*6cd0*/  LOP3.LUT R0, R0, UR4, RZ, 0xc0, !PT ;  /* 0x0000000400007c12 */ /* 0x002fc8000f8ec0ff */
[----:B------:R-:W-:-:S13]  /*6ce0*/  ISETP.NE.AND P0, PT, R0, UR4, PT ;  /* 0x0000000400007c0c */ /* 0x000fda000bf05270 */
[----:B------:R-:W-:Y:S05]  /*6cf0*/  @P0 BRA `(.L_x_152) ;  /* 0x00000000003c0947 */ /* 0x000fea0003800000 */
[----:B------:R-:W1:Y:S01]  /*6d00*/  S2R R2, SR_LANEID ;  /* 0x0000000000027919 */ /* 0x000e620000000000 */
[----:B------:R-:W-:Y:S01]  /*6d10*/  ULOP3.LUT UR8, URZ, UR8, URZ, 0x33, !UPT ;  /* 0x00000008ff087292 */ /* 0x000fe2000f8e33ff */
[----:B------:R-:W-:Y:S01]  /*6d20*/  LOP3.LUT R4, RZ, UR4, RZ, 0x33, !PT ;  /* 0x00000004ff047c12 */ /* 0x000fe2000f8e33ff */
[----:B------:R-:W-:Y:S02]  /*6d30*/  VOTEU.ANY UR7, UPT, PT ;  /* 0x0000000000077886 */ /* 0x000fe400038e0100 */
[----:B------:R-:W-:Y:S01]  /*6d40*/  UFLO.U32 UR7, UR7 ;  /* 0x00000007000772bd */ /* 0x000fe200080e0000 */
[----:B------:R-:W2:Y:S01]  /*6d50*/  REDUX UR4, R4 ;  /* 0x00000000040473c4 */ /* 0x000ea20000000000 */
[----:B------:R-:W-:-:S06]  /*6d60*/  IMAD.U32 R0, RZ, RZ, UR8 ;  /* 0x00000008ff007e24 */ /* 0x000fcc000f8e00ff */
[----:B------:R1:W-:Y:S01]  /*6d70*/  UTCATOMSWS.AND URZ, UR8 ;  /* 0x0000000800ff79e3 */ /* 0x0003e20008000000 */
[----:B------:R-:W3:Y:S01]  /*6d80*/  REDUX UR5, R0 ;  /* 0x00000000000573c4 */ /* 0x000ee20000000000 */
[----:B-1----:R-:W-:Y:S01]  /*6d90*/  ISETP.EQ.U32.AND P0, PT, R2, UR7, PT ;  /* 0x0000000702007c0c */ /* 0x002fe2000bf02070 */
[----:B--2---:R-:W-:Y:S01]  /*6da0*/  IMAD.U32 R2, RZ, RZ, UR4 ;  /* 0x00000004ff027e24 */ /* 0x004fe2000f8e00ff */
[----:B---3--:R-:W-:-:S11]  /*6db0*/  MOV R3, UR5 ;  /* 0x0000000500037c02 */ /* 0x008fd60008000f00 */
[----:B------:R1:W-:Y:S04]  /*6dc0*/  @P0 ATOMS.AND RZ, [UR6+0x14], R3 ;  /* 0x00001403ffff098c */ /* 0x0003e8000a800006 */
[----:B------:R1:W-:Y:S01]  /*6dd0*/  @P0 ATOMS.AND RZ, [UR6+0x18], R2 ;  /* 0x00001802ffff098c */ /* 0x0003e2000a800006 */
[----:B------:R-:W-:Y:S05]  /*6de0*/  BRA `(.L_x_153) ;  /* 0x0000000000147947 */ /* 0x000fea0003800000 */
.L_x_152:
[----:B------:R-:W-:Y:S02]  /*6df0*/  MOV R2, 0x6e10 ;  /* 0x00006e1000027802 */ /* 0x000fe40000000f00 */
[----:B---345:R-:W-:Y:S05]  /*6e00*/  CALL.REL.NOINC `($__internal_0_$__cuda_sm10x_tcgen05_guardrail_trap_col_being_dealloced_not_returned_by_alloc) ;  /* 0x0000004800f07944 */ /* 0x038fea0003c00000 */
[----:B------:R-:W-:Y:S05]  /*6e10*/  BRA `(.L_x_153) ;  /* 0x0000000000087947 */ /* 0x000fea0003800000 */
.L_x_151:
[----:B------:R-:W-:Y:S02]  /*6e20*/  MOV R2, 0x6e40 ;  /* 0x00006e4000027802 */ /* 0x000fe40000000f00 */
[----:B---345:R-:W-:Y:S05]  /*6e30*/  CALL.REL.NOINC `($__internal_2_$__cuda_sm10x_tcgen05_guardrail_trap_unallocated_columns_being_dealloced) ;  /* 0x0000004800fc7944 */ /* 0x038fea0003c00000 */
.L_x_153:
[----:B------:R-:W-:Y:S01]  /*6e40*/  NOP ;  /* 0x0000000000007918 */ /* 0x000fe20000000000 */
[----:B----4-:R-:W-:Y:S05]  /*6e50*/  EXIT ;  /* 0x000000000000794d */ /* 0x010fea0003800000 */
.L_x_124:
[----:B------:R-:W-:-:S09]  /*6e60*/  UISETP.NE.OR UP5, UPT, UR10, 0x3, !UP5 ;  /* 0x000000030a00788c */ /* 0x000fd2000efa5670 */
[----:B------:R-:W-:Y:S05]  /*6e70*/  BRA.U UP5, `(.L_x_154) ;  /* 0x0000000905c87547 */ /* 0x000fea000b800000 */
[----:B------:R-:W1:Y:S01]  /*6e80*/  LDC R0, c[0x0][0xb30] ;  /* 0x0002cc00ff007b82 */ /* 0x000e620000000800 */
[----:B------:R-:W2:Y:S01]  /*6e90*/  LDCU.64 UR8, c[0x0][0x888] ;  /* 0x00011100ff0877ac */ /* 0x000ea20008000a00 */
[----:B------:R-:W-:Y:S01]  /*6ea0*/  IMAD.MOV.U32 R30, RZ, RZ, 0x1 ;  /* 0x00000001ff1e7424 */ /* 0x000fe200078e00ff */
[----:B------:R-:W-:Y:S01]  /*6eb0*/  CS2R R28, SRZ ;  /* 0x00000000001c7805 */ /* 0x000fe2000001ff00 */
[----:B------:R-:W-:Y:S01]  /*6ec0*/  IMAD.MOV.U32 R25, RZ, RZ, 0x1000 ;  /* 0x00001000ff197424 */ /* 0x000fe200078e00ff */
[----:B------:R-:W3:Y:S03]  /*6ed0*/  LDCU.64 UR4, c[0x0][0x890] ;  /* 0x00011200ff0477ac */ /* 0x000ee60008000a00 */
[----:B------:R-:W4:Y:S01]  /*6ee0*/  LDC R19, c[0x0][0x370] ;  /* 0x0000dc00ff137b82 */ /* 0x000f220000000800 */
[----:B------:R-:W-:Y:S01]  /*6ef0*/  UMOV UR6, 0x400 ;  /* 0x0000040000067882 */ /* 0x000fe20000000000 */
[----:B------:R-:W-:-:S02]  /*6f00*/  UPLOP3.LUT UP1, UPT, UPT, UPT, UPT, 0x40, 0x4 ;  /* 0x000000000004789c */ /* 0x000fc40003f2e870 */
[----:B------:R-:W-:-:S04]  /*6f10*/  ULEA UR6, UR37, UR6, 0x18 ;  /* 0x0000000625067291 */ /* 0x000fc8000f8ec0ff */
[----:B------:R-:W4:Y:S01]  /*6f20*/  LDC R2, c[0x0][0xb0c] ;  /* 0x0002c300ff027b82 */ /* 0x000f220000000800 */
[----:B--2---:R-:W-:Y:S02]  /*6f30*/  UISETP.NE.U32.AND UP2, UPT, UR8, URZ, UPT ;  /* 0x000000ff0800728c */ /* 0x004fe4000bf45070 */
[----:B------:R-:W-:Y:S02]  /*6f40*/  UIADD3 UR8, UPT, UPT, UR6, 0x480, URZ ;  /* 0x0000048006087890 */ /* 0x000fe4000fffe0ff */
[----:B---3--:R-:W-:-:S03]  /*6f50*/  UISETP.NE.U32.AND UP3, UPT, UR4, URZ, UPT ;  /* 0x000000ff0400728c */ /* 0x008fc6000bf65070 */
[----:B------:R-:W2:Y:S01]  /*6f60*/  LDC R18, c[0x0][0xb20] ;  /* 0x0002c800ff127b82 */ /* 0x000ea20000000800 */
[----:B-1----:R-:W-:Y:S01]  /*6f70*/  ISETP.NE.AND P1, PT, R0, 0x1, PT ;  /* 0x000000010000780c */ /* 0x002fe20003f25270 */
[----:B------:R-:W-:Y:S02]  /*6f80*/  UISETP.NE.AND.EX UP2, UPT, UR9, URZ, UPT, UP2 ;  /* 0x000000ff0900728c */ /* 0x000fe4000bf45320 */
[----:B------:R-:W-:Y:S02]  /*6f90*/  UPRMT UR37, UR37, 0x654, UR8 ;  /* 0x0000065425257896 */ /* 0x000fe40008000008 */
[----:B------:R-:W-:Y:S02]  /*6fa0*/  UISETP.NE.AND.EX UP3, UPT, UR5, URZ, UPT, UP3 ;  /* 0x000000ff0500728c */ /* 0x000fe4000bf65330 */
[----:B------:R-:W1:Y:S08]  /*6fb0*/  LDC.64 R32, c[0x0][0x348] ;  /* 0x0000d200ff207b82 */ /* 0x000e700000000a00 */
[----:B------:R-:W3:Y:S08]  /*6fc0*/  LDC.64 R16, c[0x0][0xb10] ;  /* 0x0002c400ff107b82 */ /* 0x000ef00000000a00 */
[----:B------:R-:W1:Y:S08]  /*6fd0*/  LDC.64 R6, c[0x0][0xb18] ;  /* 0x0002c600ff067b82 */ /* 0x000e700000000a00 */
[----:B------:R-:W1:Y:S08]  /*6fe0*/  LDC.64 R4, c[0x0][0xb28] ;  /* 0x0002ca00ff047b82 */ /* 0x000e700000000a00 */
[----:B--2-4-:R-:W1:Y:S02]  /*6ff0*/  LDC R24, c[0x0][0x374] ;  /* 0x0000dd00ff187b82 */ /* 0x014e640000000800 */
.L_x_162:
[C---:B------:R-:W-:Y:S02]  /*7000*/  LEA R0, R29.reuse, UR6, 0x3 ;  /* 0x000000061d007c11 */ /* 0x040fe4000f8e18ff */
[----:B------:R-:W-:Y:S02]  /*7010*/  SHF.L.U32 R3, R28, 0x1f, RZ ;  /* 0x0000001f1c037819 */ /* 0x000fe400000006ff */
[----:B------:R-:W-:Y:S02]  /*7020*/  LEA R20, R29, UR6, 0x4 ;  /* 0x000000061d147c11 */ /* 0x000fe4000f8e20ff */
[----:B--2---:R-:W2:Y:S02]  /*7030*/  SYNCS.PHASECHK.TRANS64.TRYWAIT P0, [R0+URZ+0x4a0], R3 ;  /* 0x0004a003000075a7 */ /* 0x004ea400080011ff */
[----:B--2---:R-:W-:Y:S05]  /*7040*/  @!P0 BRA `(.L_x_155) ;  /* 0x0000004400dc8947 */ /* 0x004fea0003800000 */
.L_x_348:
[----:B------:R-:W-:Y:S01]  /*7050*/  ISETP.GE.AND P0, PT, R40, 0x1, PT ;  /* 0x000000012800780c */ /* 0x000fe20003f06270 */
[----:B------:R-:W4:Y:S01]  /*7060*/  LDS.128 R20, [R20+0x530] ;  /* 0x0005300014147984 */ /* 0x000f220000000c00 */
[----:B------:R-:W-:Y:S01]  /*7070*/  ISETP.NE.U32.AND P4, PT, RZ, UR4, PT ;  /* 0x00000004ff007c0c */ /* 0x000fe2000bf85070 */
[----:B--2---:R-:W-:Y:S01]  /*7080*/  VIADD R0, R0, 0x4b0 ;  /* 0x000004b000007836 */ /* 0x004fe20000000000 */
[----:B------:R-:W-:Y:S02]  /*7090*/  SHF.L.U32 R26, R30, 0x1f, RZ ;  /* 0x0000001f1e1a7819 */ /* 0x000fe400000006ff */
[----:B------:R-:W-:Y:S02]  /*70a0*/  ISETP.NE.AND.EX P4, PT, RZ, UR5, PT, P4 ;  /* 0x00000005ff007c0c */ /* 0x000fe4000bf85340 */
[----:B------:R-:W-:Y:S01]  /*70b0*/  PRMT R0, RZ, 0x654, R0 ;  /* 0x00000654ff007816 */ /* 0x000fe20000000000 */
[----:B------:R-:W-:Y:S01]  /*70c0*/  @!PT LDS RZ, [RZ] ;  /* 0x00000000fffff984 */ /* 0x000fe20000000800 */
[----:B------:R-:W-:Y:S01]  /*70d0*/  @!PT LDS RZ, [RZ] ;  /* 0x00000000fffff984 */ /* 0x000fe20000000800 */
[----:B------:R-:W-:Y:S01]  /*70e0*/  @!PT LDS RZ, [RZ] ;  /* 0x00000000fffff984 */ /* 0x000fe20000000800 */
[----:B------:R-:W-:Y:S01]  /*70f0*/  @!PT LDS RZ, [RZ] ;  /* 0x00000000fffff984 */ /* 0x000fe20000000800 */
[----:B------:R2:W-:Y:S06]  /*7100*/  MEMBAR.ALL.CTA ;  /* 0x0000000000007992 */ /* 0x0005ec0000008000 */
[----:B--2---:R-:W2:Y:S02]  /*7110*/  FENCE.VIEW.ASYNC.S ;  /* 0x00000000000073c6 */ /* 0x004ea40000000000 */
[----:B--2---:R2:W-:Y:S01]  /*7120*/  SYNCS.ARRIVE.TRANS64.RED.A1T0 RZ, [R0+URZ], RZ ;  /* 0x000000ff00ff79a7 */ /* 0x0045e200081004ff */
[----:B----4-:R-:W-:Y:S11]  /*7130*/  LOP3.LUT P3, RZ, R22, 0x1, RZ, 0xc0, !PT ;  /* 0x0000000116ff7812 */ /* 0x010ff6000786c0ff */
[----:B------:R-:W-:Y:S02]  /*7140*/  @!UPT UIADD3 URZ, UPT, UPT, URZ, URZ, URZ ;  /* 0x000000fffffff290 */ /* 0x000fe4000fffe0ff */
[----:B------:R-:W-:Y:S02]  /*7150*/  @P3 MOV R13, R20 ;  /* 0x00000014000d3202 */ /* 0x000fe40000000f00 */
[----:B------:R-:W-:Y:S01]  /*7160*/  @P3 LOP3.LUT R8, R21, 0xffff, RZ, 0xc0, !PT ;  /* 0x0000ffff15083812 */ /* 0x000fe200078ec0ff */
[----:B--2---:R-:W-:Y:S06]  /*7170*/  @!P0 BRA `(.L_x_156) ;  /* 0x0000000000a48947 */ /* 0x004fec0003800000 */
[----:B-1----:R-:W-:Y:S01]  /*7180*/  IMAD.HI.U32 R31, R24, R7, RZ ;  /* 0x00000007181f7227 */ /* 0x002fe200078e00ff */
[----:B------:R-:W-:Y:S02]  /*7190*/  ISETP.NE.AND P0, PT, R6, 0x1, PT ;  /* 0x000000010600780c */ /* 0x000fe40003f05270 */
[----:B------:R-:W-:Y:S01]  /*71a0*/  ISETP.NE.AND P2, PT, R40, 0x1, PT ;  /* 0x000000012800780c */ /* 0x000fe20003f45270 */
[----:B---3--:R-:W-:Y:S01]  /*71b0*/  IMAD.HI.U32 R34, R19, R16, RZ ;  /* 0x0000001013227227 */ /* 0x008fe200078e00ff */
[----:B------:R-:W-:Y:S02]  /*71c0*/  SHF.R.U32.HI R31, RZ, R18, R31 ;  /* 0x00000012ff1f7219 */ /* 0x000fe4000001161f */
[----:B------:R-:W-:Y:S01]  /*71d0*/  ISETP.NE.AND P5, PT, R2, 0x1, PT ;  /* 0x000000010200780c */ /* 0x000fe20003fa5270 */
[----:B------:R-:W-:Y:S01]  /*71e0*/  IMAD.HI.U32 R36, R13, R16, RZ ;  /* 0x000000100d247227 */ /* 0x000fe200078e00ff */
[----:B------:R-:W-:Y:S02]  /*71f0*/  SHF.R.U32.HI R34, RZ, R17, R34 ;  /* 0x00000011ff227219 */ /* 0x000fe40000011622 */
[----:B------:R-:W-:Y:S01]  /*7200*/  SEL R3, R24, R31, !P0 ;  /* 0x0000001f18037207 */ /* 0x000fe20004000000 */
[C---:B------:R-:W-:Y:S01]  /*7210*/  IMAD.HI.U32 R31, R8.reuse, R7, RZ ;  /* 0x00000007081f7227 */ /* 0x040fe200078e00ff */
[----:B------:R-:W-:Y:S02]  /*7220*/  SEL R11, R19, R34, !P5 ;  /* 0x00000022130b7207 */ /* 0x000fe40006800000 */
[----:B------:R-:W-:Y:S01]  /*7230*/  SHF.R.U32.HI R36, RZ, R17, R36 ;  /* 0x00000011ff247219 */ /* 0x000fe20000011624 */
[----:B------:R-:W-:Y:S01]  /*7240*/  IMAD.HI.U32 R38, R3, R4, RZ ;  /* 0x0000000403267227 */ /* 0x000fe200078e00ff */
[----:B------:R-:W-:Y:S03]  /*7250*/  SHF.R.U32.HI R31, RZ, R18, R31 ;  /* 0x00000012ff1f7219 */ /* 0x000fe6000001161f */
[----:B------:R-:W-:Y:S01]  /*7260*/  IMAD.HI.U32 R34, R11, R4, RZ ;  /* 0x000000040b227227 */ /* 0x000fe200078e00ff */
[----:B------:R-:W-:Y:S02]  /*7270*/  @P2 SHF.R.U32.HI R3, RZ, R5, R38 ;  /* 0x00000005ff032219 */ /* 0x000fe40000011626 */
[----:B------:R-:W-:Y:S02]  /*7280*/  SEL R9, R8, R31, !P0 ;  /* 0x0000001f08097207 */ /* 0x000fe40004000000 */
[----:B------:R-:W-:Y:S01]  /*7290*/  @P2 SHF.R.U32.HI R11, RZ, R5, R34 ;  /* 0x00000005ff0b2219 */ /* 0x000fe20000011622 */
[C---:B------:R-:W-:Y:S01]  /*72a0*/  IMAD R10, R40.reuse, R3, RZ ;  /* 0x00000003280a7224 */ /* 0x040fe200078e02ff */
[----:B------:R-:W-:Y:S01]  /*72b0*/  SEL R3, R13, R36, !P5 ;  /* 0x000000240d037207 */ /* 0x000fe20006800000 */
[C---:B------:R-:W-:Y:S03]  /*72c0*/  IMAD.HI.U32 R14, R9.reuse, R4, RZ ;  /* 0x00000004090e7227 */ /* 0x040fe600078e00ff */
[----:B------:R-:W-:Y:S01]  /*72d0*/  ISETP.GE.AND P0, PT, R9, R10, PT ;  /* 0x0000000a0900720c */ /* 0x000fe20003f06270 */
[C---:B------:R-:W-:Y:S01]  /*72e0*/  IMAD R12, R40.reuse, R11, RZ ;  /* 0x0000000b280c7224 */ /* 0x040fe200078e02ff */
[-C--:B------:R-:W-:Y:S04]  /*72f0*/  SHF.R.U32.HI R14, RZ, R5.reuse, R14 ;  /* 0x00000005ff0e7219 */ /* 0x080fe8000001160e */
[----:B------:R-:W-:Y:S02]  /*7300*/  ISETP.GE.OR P0, PT, R3, R12, P0 ;  /* 0x0000000c0300720c */ /* 0x000fe40000706670 */
[----:B------:R-:W-:Y:S05]  /*7310*/  SEL R15, R9, R14, !P2 ;  /* 0x0000000e090f7207 */ /* 0x000fea0005000000 */
[----:B------:R-:W-:Y:S04]  /*7320*/  IMAD.MOV R14, RZ, RZ, -R15 ;  /* 0x000000ffff0e7224 */ /* 0x000fe800078e0a0f */
[----:B------:R-:W-:Y:S02]  /*7330*/  IMAD R14, R40, R14, R9 ;  /* 0x0000000e280e7224 */ /* 0x000fe400078e0209 */
[C---:B------:R-:W-:Y:S05]  /*7340*/  @!P0 IMAD.HI.U32 R10, R3.reuse, R4, RZ ;  /* 0x00000004030a8227 */ /* 0x040fea00078e00ff */
[----:B------:R-:W-:Y:S04]  /*7350*/  @!P0 SHF.R.U32.HI R10, RZ, R5, R10 ;  /* 0x00000005ff0a8219 */ /* 0x000fe8000001160a */
[----:B------:R-:W-:Y:S01]  /*7360*/  @!P0 SEL R0, R3, R10, !P2 ;  /* 0x0000000a03008207 */ /* 0x000fe20005000000 */
[----:B------:R-:W-:Y:S03]  /*7370*/  IMAD.MOV R10, RZ, RZ, -R3 ;  /* 0x000000ffff0a7224 */ /* 0x000fe600078e0a03 */
[----:B------:R-:W-:Y:S01]  /*7380*/  @!P0 IADD3 R15, PT, PT, R15, -R0, RZ ;  /* 0x800000000f0f8210 */ /* 0x000fe20007ffe0ff */
[----:B------:R-:W-:Y:S01]  /*7390*/  @!P0 IMAD R0, R11, R14, R0 ;  /* 0x0000000e0b008224 */ /* 0x000fe200078e0200 */
[----:B------:R-:W-:Y:S01]  /*73a0*/  IADD3 R11, PT, PT, -R9, RZ, RZ ;  /* 0x000000ff090b7210 */ /* 0x000fe20007ffe1ff */
[----:B------:R-:W-:Y:S02]  /*73b0*/  IMAD R13, R2, R10, R13 ;  /* 0x0000000a020d7224 */ /* 0x000fe400078e020d */
[----:B------:R-:W-:Y:S02]  /*73c0*/  @!P0 IMAD R9, R15, R40, R3 ;  /* 0x000000280f098224 */ /* 0x000fe400078e0203 */
[----:B------:R-:W-:Y:S02]  /*73d0*/  @!P0 IMAD.MOV.U32 R3, RZ, RZ, R0 ;  /* 0x000000ffff038224 */ /* 0x000fe400078e0000 */
[----:B------:R-:W-:Y:S02]  /*73e0*/  IMAD R8, R6, R11, R8 ;  /* 0x0000000b06087224 */ /* 0x000fe400078e0208 */
[----:B------:R-:W-:Y:S02]  /*73f0*/  IMAD R13, R3, R2, R13 ;  /* 0x00000002030d7224 */ /* 0x000fe400078e020d */
[----:B------:R-:W-:Y:S02]  /*7400*/  IMAD R8, R9, R6, R8 ;  /* 0x0000000609087224 */ /* 0x000fe400078e0208 */
.L_x_156:
[----:B------:R-:W-:Y:S05]  /*7410*/  BRA.U UP1, `(.L_x_157) ;  /* 0x0000000101107547 */ /* 0x000fea000b800000 */
[----:B------:R-:W-:Y:S04]  /*7420*/  MOV R0, UR7 ;  /* 0x0000000700007c02 */ /* 0x000fe80008000f00 */
[----:B------:R-:W-:Y:S04]  /*7430*/  SHF.L.U32 R3, R0, 0x1f, RZ ;  /* 0x0000001f00037819 */ /* 0x000fe800000006ff */
[----:B------:R-:W2:Y:S02]  /*7440*/  SYNCS.PHASECHK.TRANS64.TRYWAIT P0, [UR6+0x498], R3 ;  /* 0x00049803ff0075a7 */ /* 0x000ea40008001106 */
[----:B--2---:R-:W-:Y:S05]  /*7450*/  @!P0 BRA `(.L_x_158) ;  /* 0x0000004000ec8947 */ /* 0x004fea0003800000 */
.L_x_157:
[----:B------:R-:W-:Y:S05]  /*7460*/  BRA.U !UP3, `(.L_x_159) ;  /* 0x000000010b347547 */ /* 0x000fea000b800000 */
[----:B------:R-:W-:Y:S01]  /*7470*/  UPLOP3.LUT UP0, UPT, UPT, UPT, UP2, 0x80, 0x8 ;  /* 0x000000000008789c */ /* 0x000fe20003f0f020 */
[----:B--2---:R-:W-:Y:S02]  /*7480*/  HFMA2 R0, -RZ, RZ, 0, 5.9604644775390625e-08 ;  /* 0x00000001ff007431 */ /* 0x004fe400000001ff */
[----:B------:R-:W-:Y:S03]  /*7490*/  IMAD.MOV.U32 R99, RZ, RZ, 0x1 ;  /* 0x00000001ff637424 */ /* 0x000fe600078e00ff */
[----:B------:R-:W-:Y:S05]  /*74a0*/  PLOP3.LUT P0, PT, PT, PT, UP0, 0x80, 0x8 ;  /* 0x000000000008781c */ /* 0x000fea0003f0f008 */
[----:B------:R-:W2:Y:S01]  /*74b0*/  @UP0 LDCU.64 UR10, c[0x0][0x888] ;  /* 0x00011100ff0a07ac */ /* 0x000ea20008000a00 */
[----:B------:R-:W-:Y:S07]  /*74c0*/  @UP0 UIMAD UR8, UR36, UR4, URZ ;  /* 0x00000004240802a4 */ /* 0x000fee000f8e02ff */
[----:B------:R-:W-:Y:S01]  /*74d0*/  @!P0 PRMT R99, R0, 0x7610, R99 ;  /* 0x0000761000638816 */ /* 0x000fe20000000063 */
[----:B--2---:R-:W-:Y:S03]  /*74e0*/  @UP0 UIMAD.WIDE UR10, UR8, 0x4, UR10 ;  /* 0x00000004080a08a5 */ /* 0x004fe6000f8e020a */
[----:B------:R-:W2:Y:S03]  /*74f0*/  @!UP0 LDCU UR8, c[0x0][0x880] ;  /* 0x00011000ff0887ac */ /* 0x000ea60008000800 */
[----:B------:R-:W-:Y:S01]  /*7500*/  IMAD.U32 R10, RZ, RZ, UR10 ;  /* 0x0000000aff0a7e24 */ /* 0x000fe2000f8e00ff */
[----:B------:R-:W-:Y:S05]  /*7510*/  MOV R11, UR11 ;  /* 0x0000000b000b7c02 */ /* 0x000fea0008000f00 */
[----:B-----5:R4:W5:Y:S02]  /*7520*/  @P0 LDG.E R48, desc[UR40][R10.64] ;  /* 0x000000280a300981 */ /* 0x020964000c1e1900 */
[----:B--2-4-:R-:W-:Y:S07]  /*7530*/  @!P0 IMAD.U32 R48, RZ, RZ, UR8 ;  /* 0x00000008ff308e24 */ /* 0x014fee000f8e00ff */
.L_x_159:
[----:B-----5:R-:W-:Y:S01]  /*7540*/  @!P4 ISETP.EQ.AND P5, PT, R48, RZ, PT ;  /* 0x000000ff3000c20c */ /* 0x020fe20003fa2270 */
[----:B------:R-:W-:Y:S01]  /*7550*/  @!UPT UIADD3 URZ, UPT, UPT, URZ, URZ, URZ ;  /* 0x000000fffffff290 */ /* 0x000fe2000fffe0ff */
[----:B------:R-:W-:Y:S11]  /*7560*/  @!P4 BRA `(.L_x_160) ;  /* 0x000000000014c947 */ /* 0x000ff60003800000 */
[----:B------:R-:W-:Y:S02]  /*7570*/  LOP3.LUT P0, RZ, R99, 0xff, RZ, 0xc0, !PT ;  /* 0x000000ff63ff7812 */ /* 0x000fe4000780c0ff */
[----:B------:R-:W-:Y:S04]  /*7580*/  PLOP3.LUT P5, PT, PT, PT, UP0, 0x80, 0x8 ;  /* 0x000000000008781c */ /* 0x000fe80003faf008 */
[----:B------:R-:W-:Y:S07]  /*7590*/  PLOP3.LUT P5, PT, P5, PT, PT, 0x8, 0x80 ;  /* 0x000000000080781c */ /* 0x000fee0002fae170 */
[----:B------:R-:W-:Y:S11]  /*75a0*/  @P0 ISETP.EQ.AND P5, PT, R48, RZ, PT ;  /* 0x000000ff3000020c */ /* 0x000ff60003fa2270 */
[----:B------:R-:W-:Y:S02]  /*75b0*/  @!UPT UIADD3 URZ, UPT, UPT, URZ, URZ, URZ ;  /* 0x000000fffffff290 */ /* 0x000fe4000fffe0ff */
.L_x_160:
[----:B------:R-:W4:Y:S01]  /*75c0*/  SYNCS.PHASECHK.TRANS64.TRYWAIT P4, [UR6+0x488], R26 ;  /* 0x0004881aff0075a7 */ /* 0x000f220008081106 */
[----:B------:R-:W-:Y:S01]  /*75d0*/  @P3 SHF.R.U32.HI R27, RZ, 0x10, R21 ;  /* 0x00000010ff1b3819 */ /* 0x000fe20000011615 */
[----:B------:R-:W-:Y:S01]  /*75e0*/  VIADD R29, R29, 0x1 ;  /* 0x000000011d1d7836 */ /* 0x000fe20000000000 */
[----:B------:R-:W5:Y:S08]  /*75f0*/  LDC.64 R14, c[0x0][0xb10] ;  /* 0x0002c400ff0e7b82 */ /* 0x000f700000000a00 */
[----:B------:R-:W1:Y:S08]  /*7600*/  LDC.64 R10, c[0x0][0xb18] ;  /* 0x0002c600ff0a7b82 */ /* 0x000e700000000a00 */
[----:B--2---:R-:W2:Y:S08]  /*7610*/  @!P1 LDC R0, c[0x0][0xb20] ;  /* 0x0002c800ff009b82 */ /* 0x004eb00000000800 */
[----:B------:R-:W3:Y:S01]  /*7620*/  @!P1 LDC R3, c[0x0][0xb0c] ;  /* 0x0002c300ff039b82 */ /* 0x000ee20000000800 */
[----:B-----5:R-:W-:Y:S05]  /*7630*/  @!P1 IMAD.HI.U32 R14, R13, R14, RZ ;  /* 0x0000000e0d0e9227 */ /* 0x020fea00078e00ff */
[----:B------:R-:W-:Y:S01]  /*7640*/  @!P1 SHF.R.U32.HI R14, RZ, R15, R14 ;  /* 0x0000000fff0e9219 */ /* 0x000fe2000001160e */
[----:B-1----:R-:W-:Y:S01]  /*7650*/  @!P1 IMAD.HI.U32 R11, R8, R11, RZ ;  /* 0x0000000b080b9227 */ /* 0x002fe200078e00ff */
[----:B------:R-:W-:Y:S04]  /*7660*/  @!P1 ISETP.NE.AND P0, PT, R10, 0x1, PT ;  /* 0x000000010a00980c */ /* 0x000fe80003f05270 */
[----:B--2---:R-:W-:Y:S02]  /*7670*/  @!P1 SHF.R.U32.HI R9, RZ, R0, R11 ;  /* 0x00000000ff099219 */ /* 0x004fe4000001160b */
[----:B---3--:R-:W-:Y:S02]  /*7680*/  @!P1 ISETP.NE.AND P2, PT, R3, 0x1, PT ;  /* 0x000000010300980c */ /* 0x008fe40003f45270 */
[----:B------:R-:W-:Y:S02]  /*7690*/  @!P1 SEL R9, R8, R9, !P0 ;  /* 0x0000000908099207 */ /* 0x000fe40004000000 */
[----:B------:R-:W-:Y:S02]  /*76a0*/  ELECT P0, URZ, PT ;  /* 0x0000000000ff782f */ /* 0x000fe40003800000 */
[----:B------:R-:W-:Y:S05]  /*76b0*/  @!P1 SEL R14, R13, R14, !P2 ;  /* 0x0000000e0d0e9207 */ /* 0x000fea0005000000 */
[----:B------:R-:W-:Y:S02]  /*76c0*/  @!P1 IMAD.IADD R0, R9, 0x1, -R14 ;  /* 0x0000000109009824 */ /* 0x000fe400078e0a0e */
[----:B------:R-:W-:Y:S02]  /*76d0*/  @!P1 IMAD.IADD R9, R14, 0x1, -R9 ;  /* 0x000000010e099824 */ /* 0x000fe400078e0a09 */
[----:B------:R-:W-:Y:S02]  /*76e0*/  @!P1 IMAD R13, R0, R3, R13 ;  /* 0x00000003000d9224 */ /* 0x000fe400078e020d */
[----:B------:R-:W-:Y:S01]  /*76f0*/  @!P1 IMAD R8, R9, R10, R8 ;  /* 0x0000000a09089224 */ /* 0x000fe200078e0208 */
[----:B----4-:R-:W-:Y:S06]  /*7700*/  @!P4 BRA `(.L_x_161) ;  /* 0x000000400058c947 */ /* 0x010fec0003800000 */
.L_x_351:
[----:B------:R-:W-:Y:S01]  /*7710*/  PLOP3.LUT P5, PT, P5, P0, PT, 0xf2, 0x2f ;  /* 0x00000000002f781c */ /* 0x000fe20002fa1e72 */
[----:B------:R-:W-:Y:S01]  /*7720*/  UMOV UR14, 0x0 ;  /* 0x00000000000e7882 */ /* 0x000fe20000000000 */
[----:B------:R-:W-:Y:S01]  /*7730*/  LOP3.LUT R30, R30, 0x1, RZ, 0x3c, !PT ;  /* 0x000000011e1e7812 */ /* 0x000fe200078e3cff */
[----:B------:R-:W-:Y:S01]  /*7740*/  UMOV UR15, 0x10000000 ;  /* 0x10000000000f7882 */ /* 0x000fe20000000000 */
[----:B------:R-:W-:Y:S01]  /*7750*/  UMOV UR12, UR36 ;  /* 0x00000024000c7c82 */ /* 0x000fe20008000000 */
[----:B------:R-:W-:Y:S08]  /*7760*/  @P3 R2UR UR36, R27 ;  /* 0x000000001b2432ca */ /* 0x000ff000000e0000 */
[----:B-1----:R-:W-:Y:S01]  /*7770*/  @!P5 IADD3 R3, P0, PT, R32, 0x580, RZ ;  /* 0x000005802003d810 */ /* 0x002fe20007f1e0ff */
[----:B------:R-:W-:Y:S01]  /*7780*/  @!P5 IMAD.SHL.U32 R98, R98, 0x40, RZ ;  /* 0x000000406262d824 */ /* 0x000fe200078e00ff */
[----:B------:R-:W-:Y:S01]  /*7790*/  VOTEU.ALL UP1, P5 ;  /* 0x0000000000ff7886 */ /* 0x000fe20002820000 */
[----:B------:R-:W-:Y:S01]  /*77a0*/  @!P5 IMAD.SHL.U32 R97, R97, 0x40, RZ ;  /* 0x000000406161d824 */ /* 0x000fe200078e00ff */
[----:B------:R-:W-:Y:S01]  /*77b0*/  @!P5 R2UR UR9, R3 ;  /* 0x000000000309d2ca */ /* 0x000fe200000e0000 */
[----:B------:R-:W-:Y:S01]  /*77c0*/  @!P5 IMAD.X R0, RZ, RZ, R33, P0 ;  /* 0x000000ffff00d224 */ /* 0x000fe200000e0621 */
[----:B------:R-:W-:Y:S01]  /*77d0*/  @!P5 R2UR UR10, R98 ;  /* 0x00000000620ad2ca */ /* 0x000fe200000e0000 */
[----:B------:R-:W-:Y:S01]  /*77e0*/  IMAD.IADD R98, R8, 0x1, R81 ;  /* 0x0000000108627824 */ /* 0x000fe200078e0251 */
[----:B------:R-:W-:Y:S01]  /*77f0*/  @!P5 R2UR UR11, R97 ;  /* 0x00000000610bd2ca */ /* 0x000fe200000e0000 */
[----:B------:R-:W-:Y:S01]  /*7800*/  IMAD.IADD R97, R13, 0x1, R96 ;  /* 0x000000010d617824 */ /* 0x000fe200078e0260 */
[----:B------:R-:W-:Y:S02]  /*7810*/  @!P5 R2UR UR8, R0 ;  /* 0x000000000008d2ca */ /* 0x000fe400000e0000 */
[C---:B------:R-:W-:Y:S04]  /*7820*/  ISETP.NE.AND P0, PT, R29.reuse, 0x2, PT ;  /* 0x000000021d00780c */ /* 0x040fe80003f05270 */
[----:B------:R-:W-:Y:S01]  /*7830*/  SEL R3, RZ, 0x1, P0 ;  /* 0x00000001ff037807 */ /* 0x000fe20000000000 */
[----:B------:R-:W-:Y:S01]  /*7840*/  IMAD.U32 R10, RZ, RZ, UR9 ;  /* 0x00000009ff0a7e24 */ /* 0x000fe2000f8e00ff */
[----:B------:R-:W-:Y:S01]  /*7850*/  @!UP1 UIADD3 UR9, UPT, UPT, UR6, 0x480, URZ ;  /* 0x0000048006099890 */ /* 0x000fe2000fffe0ff */
[----:B------:R-:W-:Y:S02]  /*7860*/  SEL R29, R29, RZ, P0 ;  /* 0x000000ff1d1d7207 */ /* 0x000fe40000000000 */
[----:B------:R-:W-:Y:S02]  /*7870*/  LOP3.LUT R28, R28, R3, RZ, 0x3c, !PT ;  /* 0x000000031c1c7212 */ /* 0x000fe400078e3cff */
[----:B------:R-:W-:Y:S01]  /*7880*/  IMAD.U32 R11, RZ, RZ, UR8 ;  /* 0x00000008ff0b7e24 */ /* 0x000fe2000f8e00ff */
[----:B------:R-:W-:Y:S01]  /*7890*/  @!P5 R2UR UR16, R10 ;  /* 0x000000000a10d2ca */ /* 0x000fe200000e0000 */
[----:B------:R-:W-:Y:S01]  /*78a0*/  @!UP1 UIADD3 UR8, UPT, UPT, UR6, 0x600, URZ ;  /* 0x0000060006089890 */ /* 0x000fe2000fffe0ff */
[----:B------:R-:W-:Y:S02]  /*78b0*/  VOTEU.ALL UP1, P5 ;  /* 0x0000000000ff7886 */ /* 0x000fe40002820000 */
[----:B------:R-:W-:Y:S11]  /*78c0*/  @!P5 R2UR UR17, R11 ;  /* 0x000000000b11d2ca */ /* 0x000ff600000e0000 */
[----:B------:R-:W-:Y:S02]  /*78d0*/  @!UPT UIADD3 URZ, UPT, UPT, URZ, URZ, URZ ;  /* 0x000000fffffff290 */ /* 0x000fe4000fffe0ff */
[----:B------:R2:W-:Y:S01]  /*78e0*/  @!UP1 UTMALDG.3D [UR8], [UR16], desc[UR14] ;  /* 0x00000e08100095b4 */ /* 0x0005e20008011000 */
[----:B------:R2:W-:Y:S01]  /*78f0*/  @!P5 SYNCS.ARRIVE.TRANS64.RED.A0TR RZ, [UR6+0x480], R25 ;  /* 0x00048019ffffd9a7 */ /* 0x0005e20008300406 */
[----:B------:R-:W-:Y:S01]  /*7900*/  UPLOP3.LUT UP1, UPT, UPT, UPT, UPT, 0x80, 0x8 ;  /* 0x000000000008789c */ /* 0x000fe20003f2f070 */
[----:B------:R-:W-:Y:S01]  /*7910*/  SYNCS.ARRIVE.TRANS64.RED.A1T0 RZ, [UR37], RZ ;  /* 0x000000ffffff79a7 */ /* 0x000fe20008100425 */
[----:B------:R-:W-:Y:S09]  /*7920*/  @P3 BRA `(.L_x_162) ;  /* 0xfffffff400b43947 */ /* 0x000ff2000383ffff */
[----:B------:R-:W-:Y:S07]  /*7930*/  MOV R0, UR6 ;  /* 0x0000000600007c02 */ /* 0x000fee0008000f00 */
.L_x_163:
[----:B-1----:R-:W-:-:S04]  /*7940*/  SHF.L.U32 R3, R30, 0x1f, RZ ;  /* 0x0000001f1e037819 */ /* 0x002fc800000006ff */
[----:B------:R1:W3:Y:S03]  /*7950*/  SYNCS.PHASECHK.TRANS64.TRYWAIT P0, [R0+URZ+0x488], R3 ;  /* 0x00048803000075a7 */ /* 0x0002e600080011ff */
[----:B---3--:R-:W-:Y:S05]  /*7960*/  @!P0 NANOSLEEP.SYNCS 0x989680 ;  /* 0x009896800000895d */ /* 0x008fea0003900000 */
[----:B------:R-:W3:Y:S02]  /*7970*/  @!P0 SYNCS.PHASECHK.TRANS64 P0, [R0+URZ+0x488], R3 ;  /* 0x00048803000085a7 */ /* 0x000ee400080010ff */
[----:B--23--:R-:W-:Y:S05]  /*7980*/  @P0 EXIT ;  /* 0x000000000000094d */ /* 0x00cfea0003800000 */
[----:B------:R-:W-:Y:S05]  /*7990*/  BRA `(.L_x_163) ;  /* 0xfffffffc00e87947 */ /* 0x000fea000383ffff */
.L_x_154:
[----:B------:R-:W-:-:S06]  /*79a0*/  UISETP.GE.AND UP1, UPT, UR10, 0x4, UPT ;  /* 0x000000040a00788c */ /* 0x000fcc000bf26270 */
[----:B------:R-:W-:-:S13]  /*79b0*/  PLOP3.LUT P0, PT, PT, PT, UP1, 0x80, 0x8 ;  /* 0x000000000008781c */ /* 0x000fda0003f0f018 */
[----:B------:R-:W-:Y:S05]  /*79c0*/  @!P0 EXIT ;  /* 0x000000000000894d */ /* 0x000fea0003800000 */
[----:B------:R-:W-:Y:S01]  /*79d0*/  BAR.SYNC.DEFER_BLOCKING 0x6, 0xa0 ;  /* 0x0182800000007b1d */ /* 0x000fe20000010000 */
[C---:B------:R-:W-:Y:S01]  /*79e0*/  IMAD.SHL.U32 R4, R103.reuse, 0x40, RZ ;  /* 0x0000004067047824 */ /* 0x040fe200078e00ff */
[----:B------:R-:W-:Y:S01]  /*79f0*/  CS2R R108, SRZ ;  /* 0x00000000006c7805 */ /* 0x000fe2000001ff00 */
[C---:B------:R-:W-:Y:S02]  /*7a00*/  IMAD.SHL.U32 R2, R103.reuse, 0x8, RZ ;  /* 0x0000000867027824 */ /* 0x040fe400078e00ff */
[----:B------:R-:W-:Y:S01]  /*7a10*/  IMAD.SHL.U32 R105, R106, 0x800, RZ ;  /* 0x000008006a697824 */ /* 0x000fe200078e00ff */
[----:B------:R-:W-:Y:S01]  /*7a20*/  UMOV UR43, 0x400 ;  /* 0x00000400002b7882 */ /* 0x000fe20000000000 */
[C---:B------:R-:W-:Y:S01]  /*7a30*/  LOP3.LUT R3, R4.reuse, 0x180, RZ, 0xc0, !PT ;  /* 0x0000018004037812 */ /* 0x040fe200078ec0ff */
[----:B------:R-:W-:Y:S01]  /*7a40*/  ULEA UR43, UR37, UR43, 0x18 ;  /* 0x0000002b252b7291 */ /* 0x000fe2000f8ec0ff */
[----:B------:R-:W1:Y:S01]  /*7a50*/  LDC R101, c[0x0][0x370] ;  /* 0x0000dc00ff657b82 */ /* 0x000e620000000800 */
[----:B------:R-:W-:Y:S01]  /*7a60*/  LOP3.LUT R4, R4, 0x640, RZ, 0xc0, !PT ;  /* 0x0000064004047812 */ /* 0x000fe200078ec0ff */
[----:B------:R-:W-:Y:S01]  /*7a70*/  IMAD.U32 R47, R103, 0x10000, RZ ;  /* 0x00010000672f7824 */ /* 0x000fe200078e00ff */
[----:B------:R-:W-:Y:S01]  /*7a80*/  LOP3.LUT R2, R3, 0x30, R2, 0xf8, !PT ;  /* 0x0000003003027812 */ /* 0x000fe200078ef802 */
[----:B------:R-:W-:Y:S01]  /*7a90*/  IMAD.SHL.U32 R104, R103, 0x10, RZ ;  /* 0x0000001067687824 */ /* 0x000fe200078e00ff */
[----:B------:R-:W-:Y:S01]  /*7aa0*/  SHF.R.U32.HI R3, RZ, 0x1, R103 ;  /* 0x00000001ff037819 */ /* 0x000fe20000011667 */
[----:B------:R-:W-:Y:S01]  /*7ab0*/  UIADD3 UR4, UPT, UPT, UR43, 0x1600, URZ ;  /* 0x000016002b047890 */ /* 0x000fe2000fffe0ff */
[----:B------:R-:W-:Y:S01]  /*7ac0*/  LOP3.LUT R105, R4, 0x800, R105, 0xf8, !PT ;  /* 0x0000080004697812 */ /* 0x000fe200078ef869 */
[----:B------:R-:W2:Y:S01]  /*7ad0*/  LDC R42, c[0x0][0xb0c] ;  /* 0x0002c300ff2a7b82 */ /* 0x000ea20000000800 */
[----:B------:R-:W-:Y:S01]  /*7ae0*/  LOP3.LUT R4, R2, 0x20, R3, 0x78, !PT ;  /* 0x0000002002047812 */ /* 0x000fe200078e7803 */
[----:B------:R-:W-:Y:S01]  /*7af0*/  IMAD.SHL.U32 R2, R106, 0x200000, RZ ;  /* 0x002000006a027824 */ /* 0x000fe200078e00ff */
[----:B------:R-:W-:Y:S01]  /*7b00*/  LOP3.LUT R104, R104, 0x20, RZ, 0xc0, !PT ;  /* 0x0000002068687812 */ /* 0x000fe200078ec0ff */
[----:B------:R-:W-:Y:S01]  /*7b10*/  IMAD.MOV.U32 R44, RZ, RZ, RZ ;  /* 0x000000ffff2c7224 */ /* 0x000fe200078e00ff */
[----:B------:R-:W-:Y:S01]  /*7b20*/  LOP3.LUT R105, R105, R4, RZ, 0xfc, !PT ;  /* 0x0000000469697212 */ /* 0x000fe200078efcff */
[----:B------:R-:W-:Y:S01]  /*7b30*/  IMAD.MOV.U32 R110, RZ, RZ, RZ ;  /* 0x000000ffff6e7224 */ /* 0x000fe200078e00ff */
[----:B------:R-:W3:Y:S01]  /*7b40*/  LDS R0, [UR43+0x550] ;  /* 0x0005502bff007984 */ /* 0x000ee20008000800 */
[----:B------:R-:W4:Y:S01]  /*7b50*/  LDC R100, c[0x0][0xb20] ;  /* 0x0002c800ff647b82 */ /* 0x000f220000000800 */
[----:B------:R-:W-:Y:S01]  /*7b60*/  LOP3.LUT R2, R2, 0x200000, RZ, 0xc0, !PT ;  /* 0x0020000002027812 */ /* 0x000fe200078ec0ff */
[----:B------:R-:W-:Y:S01]  /*7b70*/  VIADD R3, R105, UR43 ;  /* 0x0000002b69037c36 */ /* 0x000fe20008000000 */
[----:B------:R-:W1:Y:S01]  /*7b80*/  LDCU.64 UR46, c[0x0][0x348] ;  /* 0x00006900ff2e77ac */ /* 0x000e620008000a00 */
[----:B------:R-:W-:Y:S01]  /*7b90*/  IMAD.MOV.U32 R114, RZ, RZ, RZ ;  /* 0x000000ffff727224 */ /* 0x000fe200078e00ff */
[----:B------:R-:W-:Y:S01]  /*7ba0*/  LOP3.LUT R47, R2, 0x400000, R47, 0xf8, !PT ;  /* 0x00400000022f7812 */ /* 0x000fe200078ef82f */
[----:B------:R-:W-:Y:S01]  /*7bb0*/  IMAD.U32 R111, RZ, RZ, UR4 ;  /* 0x00000004ff6f7e24 */ /* 0x000fe2000f8e00ff */
[----:B------:R-:W-:Y:S01]  /*7bc0*/  IADD3 R104, PT, PT, -R104, 0x600, R3 ;  /* 0x0000060068687810 */ /* 0x000fe20007ffe103 */
[----:B------:R-:W1:Y:S01]  /*7bd0*/  LDC R41, c[0x0][0xb30] ;  /* 0x0002cc00ff297b82 */ /* 0x000e620000000800 */
[----:B------:R-:W1:Y:S01]  /*7be0*/  LDCU.64 UR38, c[0x0][0x888] ;  /* 0x00011100ff2677ac */ /* 0x000e620008000a00 */
[----:B------:R-:W-:-:S06]  /*7bf0*/  UIADD3 UR42, UPT, UPT, UR43, 0x600, URZ ;  /* 0x000006002b2a7890 */ /* 0x000fcc000fffe0ff */
[----:B------:R-:W1:Y:S08]  /*7c00*/  LDC.64 R90, c[0x0][0xb10] ;  /* 0x0002c400ff5a7b82 */ /* 0x000e700000000a00 */
[----:B------:R-:W1:Y:S08]  /*7c10*/  LDC.64 R38, c[0x0][0xb18] ;  /* 0x0002c600ff267b82 */ /* 0x000e700000000a00 */
[----:B------:R-:W1:Y:S01]  /*7c20*/  LDC.64 R86, c[0x0][0x888] ;  /* 0x00022200ff567b82 */ /* 0x000e620000000a00 */
[----:B---3--:R-:W-:-:S07]  /*7c30*/  IMAD.IADD R47, R0, 0x1, R47 ;  /* 0x00000001002f7824 */ /* 0x008fce00078e022f */
[----:B------:R-:W3:Y:S08]  /*7c40*/  LDC.64 R36, c[0x0][0xb28] ;  /* 0x0002ca00ff247b82 */ /* 0x000ef00000000a00 */
[----:B------:R-:W1:Y:S08]  /*7c50*/  LDC.64 R88, c[0x0][0x890] ;  /* 0x00022400ff587b82 */ /* 0x000e700000000a00 */
[----:B------:R-:W1:Y:S08]  /*7c60*/  LDC.64 R84, c[0x0][0x8b0] ;  /* 0x00022c00ff547b82 */ /* 0x000e700000000a00 */
[----:B------:R-:W1:Y:S08]  /*7c70*/  LDC.64 R82, c[0x0][0x8a8] ;  /* 0x00022a00ff527b82 */ /* 0x000e700000000a00 */
[----:B--2-4-:R-:W1:Y:S02]  /*7c80*/  LDC R102, c[0x0][0x374] ;  /* 0x0000dd00ff667b82 */ /* 0x014e640000000800 */
.L_x_181:
[C---:B------:R-:W-:Y:S02]  /*7c90*/  LEA R0, R114.reuse, UR43, 0x3 ;  /* 0x0000002b72007c11 */ /* 0x040fe4000f8e18ff */
[----:B------:R-:W-:Y:S02]  /*7ca0*/  SHF.L.U32 R3, R109, 0x1f, RZ ;  /* 0x0000001f6d037819 */ /* 0x000fe400000006ff */
[----:B------:R-:W-:Y:S02]  /*7cb0*/  LEA R16, R114, UR43, 0x4 ;  /* 0x0000002b72107c11 */ /* 0x000fe4000f8e20ff */
[----:B--2---:R-:W2:Y:S02]  /*7cc0*/  SYNCS.PHASECHK.TRANS64.TRYWAIT P0, [R0+URZ+0x4a0], R3 ;  /* 0x0004a003000075a7 */ /* 0x004ea400080011ff */
[----:B-12---:R-:W-:Y:S05]  /*7cd0*/  @!P0 BRA `(.L_x_164) ;  /* 0x0000003800fc8947 */ /* 0x006fea0003800000 */
.L_x_352:
[----:B------:R-:W4:Y:S01]  /*7ce0*/  LDC.64 R12, c[0x0][0xb10] ;  /* 0x0002c400ff0c7b82 */ /* 0x000f220000000a00 */
[----:B------:R-:W3:Y:S01]  /*7cf0*/  LDS.128 R16, [R16+0x530] ;  /* 0x0005300010107984 */ /* 0x000ee20000000c00 */
[----:B-1----:R-:W-:Y:S01]  /*7d00*/  ISETP.NE.AND P1, PT, R41, 0x1, PT ;  /* 0x000000012900780c */ /* 0x002fe20003f25270 */
[----:B--2---:R-:W-:Y:S01]  /*7d10*/  VIADD R0, R0, 0x4b0 ;  /* 0x000004b000007836 */ /* 0x004fe20000000000 */
[----:B------:R-:W-:Y:S04]  /*7d20*/  ISETP.GE.AND P0, PT, R40, 0x1, PT ;  /* 0x000000012800780c */ /* 0x000fe80003f06270 */
[----:B------:R-:W1:Y:S01]  /*7d30*/  LDC.64 R10, c[0x0][0xb18] ;  /* 0x0002c600ff0a7b82 */ /* 0x000e620000000a00 */
[----:B------:R-:W-:Y:S01]  /*7d40*/  PRMT R0, RZ, 0x654, R0 ;  /* 0x00000654ff007816 */ /* 0x000fe20000000000 */
[----:B------:R-:W-:Y:S01]  /*7d50*/  @!PT LDS RZ, [RZ] ;  /* 0x00000000fffff984 */ /* 0x000fe20000000800 */
[----:B------:R-:W-:Y:S01]  /*7d60*/  @!PT LDS RZ, [RZ] ;  /* 0x00000000fffff984 */ /* 0x000fe20000000800 */
[----:B------:R-:W-:Y:S01]  /*7d70*/  @!PT LDS RZ, [RZ] ;  /* 0x00000000fffff984 */ /* 0x000fe20000000800 */
[----:B------:R-:W-:Y:S01]  /*7d80*/  @!PT LDS RZ, [RZ] ;  /* 0x00000000fffff984 */ /* 0x000fe20000000800 */
[----:B------:R2:W-:Y:S06]  /*7d90*/  MEMBAR.ALL.CTA ;  /* 0x0000000000007992 */ /* 0x0005ec0000008000 */
[----:B--2---:R-:W2:Y:S01]  /*7da0*/  FENCE.VIEW.ASYNC.S ;  /* 0x00000000000073c6 */ /* 0x004ea20000000000 */
[----:B------:R-:W1:Y:S08]  /*7db0*/  @!P1 LDC R14, c[0x0][0xb20] ;  /* 0x0002c800ff0e9b82 */ /* 0x000e700000000800 */
[----:B------:R-:W1:Y:S01]  /*7dc0*/  @!P1 LDC R9, c[0x0][0xb0c] ;  /* 0x0002c300ff099b82 */ /* 0x000e620000000800 */
[----:B--2---:R2:W-:Y:S01]  /*7dd0*/  SYNCS.ARRIVE.TRANS64.RED.A1T0 RZ, [R0+URZ], RZ ;  /* 0x000000ff00ff79a7 */ /* 0x0045e200081004ff */
[----:B---3--:R-:W-:Y:S04]  /*7de0*/  LOP3.LUT P4, RZ, R18, 0x1, RZ, 0xc0, !PT ;  /* 0x0000000112ff7812 */ /* 0x008fe8000788c0ff */
[----:B------:R-:W-:Y:S09]  /*7df0*/  P2R R112, PR, RZ, 0x10 ;  /* 0x00000010ff707803 */ /* 0x000ff20000000000 */
[----:B------:R-:W-:Y:S02]  /*7e00*/  @P4 MOV R45, R16 ;  /* 0x00000010002d4202 */ /* 0x000fe40000000f00 */
[----:B------:R-:W-:Y:S01]  /*7e10*/  @P4 LOP3.LUT R43, R17, 0xffff, RZ, 0xc0, !PT ;  /* 0x0000ffff112b4812 */ /* 0x000fe200078ec0ff */
[----:B--2-4-:R-:W-:Y:S06]  /*7e20*/  @!P0 BRA `(.L_x_165) ;  /* 0x0000000000a48947 */ /* 0x014fec0003800000 */
[----:B------:R-:W-:Y:S01]  /*7e30*/  IMAD.HI.U32 R21, R102, R39, RZ ;  /* 0x0000002766157227 */ /* 0x000fe200078e00ff */
[----:B------:R-:W-:Y:S02]  /*7e40*/  ISETP.NE.AND P0, PT, R38, 0x1, PT ;  /* 0x000000012600780c */ /* 0x000fe40003f05270 */
[----:B------:R-:W-:Y:S01]  /*7e50*/  ISETP.NE.AND P2, PT, R40, 0x1, PT ;  /* 0x000000012800780c */ /* 0x000fe20003f45270 */
[----:B------:R-:W-:Y:S01]  /*7e60*/  IMAD.HI.U32 R20, R101, R90, RZ ;  /* 0x0000005a65147227 */ /* 0x000fe200078e00ff */
[----:B------:R-:W-:Y:S02]  /*7e70*/  SHF.R.U32.HI R21, RZ, R100, R21 ;  /* 0x00000064ff157219 */ /* 0x000fe40000011615 */
[----:B------:R-:W-:Y:S01]  /*7e80*/  ISETP.NE.AND P3, PT, R42, 0x1, PT ;  /* 0x000000012a00780c */ /* 0x000fe20003f65270 */
[----:B------:R-:W-:Y:S01]  /*7e90*/  IMAD.HI.U32 R24, R45, R90, RZ ;  /* 0x0000005a2d187227 */ /* 0x000fe200078e00ff */
[----:B------:R-:W-:Y:S02]  /*7ea0*/  SHF.R.U32.HI R20, RZ, R91, R20 ;  /* 0x0000005bff147219 */ /* 0x000fe40000011614 */
[----:B------:R-:W-:Y:S01]  /*7eb0*/  SEL R3, R102, R21, !P0 ;  /* 0x0000001566037207 */ /* 0x000fe20004000000 */
[----:B------:R-:W-:Y:S01]  /*7ec0*/  IMAD.HI.U32 R21, R43, R39, RZ ;  /* 0x000000272b157227 */ /* 0x000fe200078e00ff */
[----:B------:R-:W-:Y:S02]  /*7ed0*/  SEL R7, R101, R20, !P3 ;  /* 0x0000001465077207 */ /* 0x000fe40005800000 */
[----:B------:R-:W-:Y:S01]  /*7ee0*/  SHF.R.U32.HI R24, RZ, R91, R24 ;  /* 0x0000005bff187219 */ /* 0x000fe20000011618 */
[-C--:B------:R-:W-:Y:S04]  /*7ef0*/  IMAD.HI.U32 R20, R3, R36.reuse, RZ ;  /* 0x0000002403147227 */ /* 0x080fe800078e00ff */
[----:B------:R-:W-:Y:S01]  /*7f00*/  IMAD.HI.U32 R22, R7, R36, RZ ;  /* 0x0000002407167227 */ /* 0x000fe200078e00ff */
[-C--:B------:R-:W-:Y:S02]  /*7f10*/  @P2 SHF.R.U32.HI R3, RZ, R37.reuse, R20 ;  /* 0x00000025ff032219 */ /* 0x080fe40000011614 */
[----:B------:R-:W-:Y:S02]  /*7f20*/  SHF.R.U32.HI R20, RZ, R100, R21 ;  /* 0x00000064ff147219 */ /* 0x000fe40000011615 */
[----:B------:R-:W-:Y:S01]  /*7f30*/  @P2 SHF.R.U32.HI R7, RZ, R37, R22 ;  /* 0x00000025ff072219 */ /* 0x000fe20000011616 */
[C---:B------:R-:W-:Y:S01]  /*7f40*/  IMAD R2, R40.reuse, R3, RZ ;  /* 0x0000000328027224 */ /* 0x040fe200078e02ff */
[----:B------:R-:W-:Y:S02]  /*7f50*/  SEL R5, R43, R20, !P0 ;  /* 0x000000142b057207 */ /* 0x000fe40004000000 */
[----:B------:R-:W-:Y:S01]  /*7f60*/  SEL R3, R45, R24, !P3 ;  /* 0x000000182d037207 */ /* 0x000fe20005800000 */
[----:B------:R-:W-:Y:S01]  /*7f70*/  IMAD R4, R40, R7, RZ ;  /* 0x0000000728047224 */ /* 0x000fe200078e02ff */
[C---:B------:R-:W-:Y:S01]  /*7f80*/  ISETP.GE.AND P0, PT, R5.reuse, R2, PT ;  /* 0x000000020500720c */ /* 0x040fe20003f06270 */
[----:B------:R-:W-:Y:S03]  /*7f90*/  IMAD.HI.U32 R6, R5, R36, RZ ;  /* 0x0000002405067227 */ /* 0x000fe600078e00ff */
[----:B------:R-:W-:Y:S01]  /*7fa0*/  ISETP.GE.OR P0, PT, R3, R4, P0 ;  /* 0x000000040300720c */ /* 0x000fe20000706670 */
[----:B------:R-:W-:Y:S01]  /*7fb0*/  IMAD.MOV R4, RZ, RZ, -R3 ;  /* 0x000000ffff047224 */ /* 0x000fe200078e0a03 */
[-C--:B------:R-:W-:Y:S03]  /*7fc0*/  SHF.R.U32.HI R6, RZ, R37.reuse, R6 ;  /* 0x00000025ff067219 */ /* 0x080fe60000011606 */
[----:B------:R-:W-:Y:S01]  /*7fd0*/  IMAD R45, R42, R4, R45 ;  /* 0x000000042a2d7224 */ /* 0x000fe200078e022d */
[----:B------:R-:W-:Y:S05]  /*7fe0*/  SEL R15, R5, R6, !P2 ;  /* 0x00000006050f7207 */ /* 0x000fea0005000000 */
[----:B------:R-:W-:Y:S02]  /*7ff0*/  IMAD.MOV R6, RZ, RZ, -R15 ;  /* 0x000000ffff067224 */ /* 0x000fe400078e0a0f */
[C---:B------:R-:W-:Y:S04]  /*8000*/  @!P0 IMAD.HI.U32 R2, R3.reuse, R36, RZ ;  /* 0x0000002403028227 */ /* 0x040fe800078e00ff */
[----:B------:R-:W-:Y:S01]  /*8010*/  IMAD R6, R40, R6, R5 ;  /* 0x0000000628067224 */ /* 0x000fe200078e0205 */
[----:B------:R-:W-:Y:S04]  /*8020*/  @!P0 SHF.R.U32.HI R2, RZ, R37, R2 ;  /* 0x00000025ff028219 */ /* 0x000fe80000011602 */
[----:B------:R-:W-:Y:S02]  /*8030*/  @!P0 SEL R0, R3, R2, !P2 ;  /* 0x0000000203008207 */ /* 0x000fe40005000000 */
[----:B------:R-:W-:Y:S02]  /*8040*/  IADD3 R2, PT, PT, -R5, RZ, RZ ;  /* 0x000000ff05027210 */ /* 0x000fe40007ffe1ff */
[----:B------:R-:W-:Y:S01]  /*8050*/  @!P0 IADD3 R8, PT, PT, R15, -R0, RZ ;  /* 0x800000000f088210 */ /* 0x000fe20007ffe0ff */
[----:B------:R-:W-:Y:S02]  /*8060*/  @!P0 IMAD R0, R7, R6, R0 ;  /* 0x0000000607008224 */ /* 0x000fe400078e0200 */
[----:B------:R-:W-:Y:S02]  /*8070*/  IMAD R43, R38, R2, R43 ;  /* 0x00000002262b7224 */ /* 0x000fe400078e022b */
[----:B------:R-:W-:Y:S02]  /*8080*/  @!P0 IMAD R5, R8, R40, R3 ;  /* 0x0000002808058224 */ /* 0x000fe400078e0203 */
[----:B------:R-:W-:Y:S04]  /*8090*/  @!P0 IMAD.MOV.U32 R3, RZ, RZ, R0 ;  /* 0x000000ffff038224 */ /* 0x000fe800078e0000 */
[----:B------:R-:W-:Y:S02]  /*80a0*/  IMAD R45, R3, R42, R45 ;  /* 0x0000002a032d7224 */ /* 0x000fe400078e022d */
[----:B------:R-:W-:Y:S07]  /*80b0*/  IMAD R43, R5, R38, R43 ;  /* 0x00000026052b7224 */ /* 0x000fee00078e022b */
.L_x_165:
[----:B------:R-:W-:Y:S01]  /*80c0*/  @!P1 IMAD.HI.U32 R0, R45, R12, RZ ;  /* 0x0000000c2d009227 */ /* 0x000fe200078e00ff */
[----:B-1----:R-:W-:Y:S01]  /*80d0*/  @!P1 ISETP.NE.AND P0, PT, R10, 0x1, PT ;  /* 0x000000010a00980c */ /* 0x002fe20003f05270 */
[----:B------:R-:W-:Y:S01]  /*80e0*/  ULOP3.LUT UP0, URZ, UR42, 0x1b0, URZ, 0xc0, !UPT ;  /* 0x000001b02aff7892 */ /* 0x000fe2000f80c0ff */
[----:B------:R-:W-:Y:S01]  /*80f0*/  @!P1 ISETP.NE.AND P2, PT, R9, 0x1, PT ;  /* 0x000000010900980c */ /* 0x000fe20003f45270 */
[----:B------:R-:W-:Y:S01]  /*8100*/  @!P1 IMAD.HI.U32 R3, R43, R11, RZ ;  /* 0x0000000b2b039227 */ /* 0x000fe200078e00ff */
[----:B------:R-:W-:Y:S02]  /*8110*/  @!P1 SHF.R.U32.HI R0, RZ, R13, R0 ;  /* 0x0000000dff009219 */ /* 0x000fe40000011600 */
[----:B------:R-:W-:Y:S01]  /*8120*/  @P4 SHF.R.U32.HI R107, RZ, 0x10, R17 ;  /* 0x00000010ff6b4819 */ /* 0x000fe20000011611 */
[----:B------:R-:W-:Y:S01]  /*8130*/  VIADD R114, R114, 0x1 ;  /* 0x0000000172727836 */ /* 0x000fe20000000000 */
[----:B------:R-:W-:Y:S02]  /*8140*/  @!P1 SHF.R.U32.HI R2, RZ, R14, R3 ;  /* 0x0000000eff029219 */ /* 0x000fe40000011603 */
[----:B------:R-:W-:Y:S02]  /*8150*/  @!P1 SEL R3, R45, R0, !P2 ;  /* 0x000000002d039207 */ /* 0x000fe40005000000 */
[----:B------:R-:W-:Y:S05]  /*8160*/  @!P1 SEL R2, R43, R2, !P0 ;  /* 0x000000022b029207 */ /* 0x000fea0004000000 */
[----:B------:R-:W-:Y:S02]  /*8170*/  @!P1 IMAD.IADD R0, R2, 0x1, -R3 ;  /* 0x0000000102009824 */ /* 0x000fe400078e0a03 */
[----:B------:R-:W-:Y:S02]  /*8180*/  @!P1 IMAD.IADD R2, R3, 0x1, -R2 ;  /* 0x0000000103029824 */ /* 0x000fe400078e0a02 */
[----:B------:R-:W-:Y:S02]  /*8190*/  @!P1 IMAD R45, R0, R9, R45 ;  /* 0x00000009002d9224 */ /* 0x000fe400078e022d */
[----:B------:R-:W-:Y:S01]  /*81a0*/  @!P1 IMAD R43, R2, R10, R43 ;  /* 0x0000000a022b9224 */ /* 0x000fe200078e022b */
[----:B------:R-:W-:Y:S06]  /*81b0*/  BRA.U !UP0, `(.L_x_166) ;  /* 0x0000000108407547 */ /* 0x000fec000b800000 */
[----:B------:R-:W1:Y:S01]  /*81c0*/  LDCU.64 UR8, c[0x4][0x80] ;  /* 0x01001000ff0877ac */ /* 0x000e620008000a00 */
[----:B------:R-:W-:Y:S01]  /*81d0*/  MOV R3, 0x0 ;  /* 0x0000000000037802 */ /* 0x000fe20000000f00 */
[----:B------:R-:W-:Y:S02]  /*81e0*/  HFMA2 R12, -RZ, RZ, 0, 5.9604644775390625e-08 ;  /* 0x00000001ff0c7431 */ /* 0x000fe400000001ff */
[----:B------:R-:W-:Y:S02]  /*81f0*/  IMAD.MOV.U32 R8, RZ, RZ, 0x70 ;  /* 0x00000070ff087424 */ /* 0x000fe400078e00ff */
[----:B------:R-:W-:Y:S01]  /*8200*/  IMAD.MOV.U32 R13, RZ, RZ, RZ ;  /* 0x000000ffff0d7224 */ /* 0x000fe200078e00ff */
[----:B------:R-:W2:Y:S01]  /*8210*/  LDCU.64 UR6, c[0x4][0x88] ;  /* 0x01001100ff0677ac */ /* 0x000ea20008000a00 */
[----:B------:R-:W3:Y:S01]  /*8220*/  LDC.64 R2, c[0x4][R3] ;  /* 0x0100000003027b82 */ /* 0x000ee20000000a00 */
[----:B------:R-:W4:Y:S01]  /*8230*/  LDCU.64 UR4, c[0x4][0x8] ;  /* 0x01000100ff0477ac */ /* 0x000f220008000a00 */
[----:B-1----:R-:W-:Y:S01]  /*8240*/  MOV R5, UR9 ;  /* 0x0000000900057c02 */ /* 0x002fe20008000f00 */
[----:B------:R-:W-:Y:S01]  /*8250*/  IMAD.U32 R4, RZ, RZ, UR8 ;  /* 0x00000008ff047e24 */ /* 0x000fe2000f8e00ff */
[----:B--2---:R-:W-:Y:S01]  /*8260*/  MOV R7, UR7 ;  /* 0x0000000700077c02 */ /* 0x004fe20008000f00 */
[----:B------:R-:W-:Y:S01]  /*8270*/  IMAD.U32 R6, RZ, RZ, UR6 ;  /* 0x00000006ff067e24 */ /* 0x000fe2000f8e00ff */
[----:B----4-:R-:W-:Y:S01]  /*8280*/  MOV R11, UR5 ;  /* 0x00000005000b7c02 */ /* 0x010fe20008000f00 */
[----:B------:R-:W-:Y:S02]  /*8290*/  IMAD.U32 R10, RZ, RZ, UR4 ;  /* 0x00000004ff0a7e24 */ /* 0x000fe4000f8e00ff */
[----:B------:R-:W-:Y:S07]  /*82a0*/  LEPC R20, `(.L_x_166) ;  /* 0x000000001014794e */ /* 0x000fee0000000000 */
[----:B---3-5:R-:W-:Y:S05]  /*82b0*/  CALL.ABS.NOINC R2 ;  /* 0x0000000002007343 */ /* 0x028fea0003c00000 */
.L_x_166:
[----:B------:R-:W-:Y:S01]  /*82c0*/  LOP3.LUT P0, RZ, R111, 0x1b0, RZ, 0xc0, !PT ;  /* 0x000001b06fff7812 */ /* 0x000fe2000780c0ff */
[----:B------:R-:W-:Y:S11]  /*82d0*/  BSSY.RECONVERGENT B6, `(.L_x_167) ;  /* 0x0000013000067945 */ /* 0x000ff60003800200 */
[----:B------:R-:W-:Y:S01]  /*82e0*/  @!UPT UIADD3 URZ, UPT, UPT, URZ, URZ, URZ ;  /* 0x000000fffffff290 */ /* 0x000fe2000fffe0ff */
[----:B------:R-:W-:Y:S05]  /*82f0*/  @!P0 BRA `(.L_x_168) ;  /* 0x0000000000408947 */ /* 0x000fea0003800000 */
        /* <DEDUP_REMOVED lines=16> */
.L_x_168:
[----:B------:R-:W-:Y:S05]  /*8400*/  BSYNC.RECONVERGENT B6 ;  /* 0x0000000000067941 */ /* 0x000fea0003800200 */
.L_x_167:
[----:B------:R-:W-:Y:S01]  /*8410*/  ISETP.NE.U32.AND P3, PT, R88, RZ, PT ;  /* 0x000000ff5800720c */ /* 0x000fe20003f65070 */
[----:B------:R-:W-:Y:S01]  /*8420*/  UISETP.NE.AND UP1, UPT, UR44, URZ, UPT ;  /* 0x000000ff2c00728c */ /* 0x000fe2000bf25270 */
[----:B------:R-:W-:Y:S02]  /*8430*/  ISETP.NE.U32.AND P4, PT, R84, RZ, PT ;  /* 0x000000ff5400720c */ /* 0x000fe40003f85070 */
[----:B------:R-:W-:Y:S02]  /*8440*/  ISETP.NE.AND.EX P3, PT, R89, RZ, PT, P3 ;  /* 0x000000ff5900720c */ /* 0x000fe40003f65330 */
[----:B------:R-:W-:Y:S02]  /*8450*/  PLOP3.LUT P1, PT, PT, PT, PT, 0x8, 0x80 ;  /* 0x000000000080781c */ /* 0x000fe40003f2e170 */
[----:B------:R-:W-:Y:S02]  /*8460*/  PLOP3.LUT P0, PT, PT, PT, UP1, 0x80, 0x8 ;  /* 0x000000000008781c */ /* 0x000fe40003f0f018 */
[----:B------:R-:W-:Y:S02]  /*8470*/  ISETP.NE.AND.EX P4, PT, R85, RZ, PT, P4 ;  /* 0x000000ff5500720c */ /* 0x000fe40003f85340 */
[----:B------:R-:W1:Y:S09]  /*8480*/  @UP1 LDCU.64 UR4, c[0x0][0x888] ;  /* 0x00011100ff0417ac */ /* 0x000e720008000a00 */
[----:B------:R-:W-:Y:S01]  /*8490*/  @P0 PLOP3.LUT P1, PT, P3, PT, PT, 0x80, 0x8 ;  /* 0x000000000008081c */ /* 0x000fe20001f2f070 */
[----:B-1----:R-:W-:Y:S04]  /*84a0*/  @UP1 UISETP.NE.U32.AND UP0, UPT, UR4, URZ, UPT ;  /* 0x000000ff0400128c */ /* 0x002fe8000bf05070 */
[----:B------:R-:W-:Y:S04]  /*84b0*/  @UP1 UISETP.NE.AND.EX UP0, UPT, UR5, URZ, UPT, UP0 ;  /* 0x000000ff0500128c */ /* 0x000fe8000bf05300 */
[----:B------:R-:W-:Y:S01]  /*84c0*/  @UP1 USEL UR4, URZ, 0xffffffff, UP0 ;  /* 0xffffffffff041887 */ /* 0x000fe20008000000 */
[----:B------:R-:W-:Y:S11]  /*84d0*/  @!P3 BRA `(.L_x_169) ;  /* 0x00000000002cb947 */ /* 0x000ff60003800000 */
[----:B------:R-:W-:Y:S01]  /*84e0*/  ISETP.NE.U32.AND P2, PT, R86, RZ, PT ;  /* 0x000000ff5600720c */ /* 0x000fe20003f45070 */
[----:B------:R-:W-:Y:S03]  /*84f0*/  IMAD.MOV.U32 R99, RZ, RZ, 0x1 ;  /* 0x00000001ff637424 */ /* 0x000fe600078e00ff */
[----:B------:R-:W-:Y:S11]  /*8500*/  ISETP.NE.AND.EX P2, PT, R87, RZ, PT, P2 ;  /* 0x000000ff5700720c */ /* 0x000ff60003f45320 */
[----:B------:R-:W-:Y:S02]  /*8510*/  @!UPT UIADD3 URZ, UPT, UPT, URZ, URZ, URZ ;  /* 0x000000fffffff290 */ /* 0x000fe4000fffe0ff */
[----:B------:R-:W1:Y:S01]  /*8520*/  @P2 LDC.64 R2, c[0x0][0x888] ;  /* 0x00022200ff022b82 */ /* 0x000e620000000a00 */
[----:B------:R-:W-:Y:S04]  /*8530*/  @P2 IMAD R0, R88, UR36, RZ ;  /* 0x0000002458002c24 */ /* 0x000fe8000f8e02ff */
[----:B-1----:R-:W-:Y:S04]  /*8540*/  @P2 IMAD.WIDE R2, R0, 0x4, R2 ;  /* 0x0000000400022825 */ /* 0x002fe800078e0202 */
[----:B------:R-:W-:Y:S01]  /*8550*/  HFMA2 R0, -RZ, RZ, 0, 5.9604644775390625e-08 ;  /* 0x00000001ff007431 */ /* 0x000fe200000001ff */
[----:B-----5:R1:W5:Y:S04]  /*8560*/  @P2 LDG.E R48, desc[UR40][R2.64] ;  /* 0x0000002802302981 */ /* 0x020368000c1e1900 */
[----:B------:R-:W-:Y:S01]  /*8570*/  @!P2 PRMT R99, R0, 0x7610, R99 ;  /* 0x000076100063a816 */ /* 0x000fe20000000063 */
[----:B-1----:R-:W2:Y:S06]  /*8580*/  @!P2 LDC R48, c[0x0][0x880] ;  /* 0x00022000ff30ab82 */ /* 0x002eac0000000800 */
.L_x_169:
[----:B------:R-:W-:Y:S05]  /*8590*/  @!P4 BRA `(.L_x_170) ;  /* 0x000000000020c947 */ /* 0x000fea0003800000 */
[----:B------:R-:W-:Y:S04]  /*85a0*/  ISETP.NE.U32.AND P2, PT, R82, RZ, PT ;  /* 0x000000ff5200720c */ /* 0x000fe80003f45070 */
[----:B------:R-:W-:Y:S11]  /*85b0*/  ISETP.NE.AND.EX P2, PT, R83, RZ, PT, P2 ;  /* 0x000000ff5300720c */ /* 0x000ff60003f45320 */
[----:B------:R-:W-:Y:S02]  /*85c0*/  @!UPT UIADD3 URZ, UPT, UPT, URZ, URZ, URZ ;  /* 0x000000fffffff290 */ /* 0x000fe4000fffe0ff */
[----:B------:R-:W1:Y:S01]  /*85d0*/  @P2 LDC.64 R2, c[0x0][0x8a8] ;  /* 0x00022a00ff022b82 */ /* 0x000e620000000a00 */
[----:B------:R-:W-:Y:S04]  /*85e0*/  @P2 IMAD R0, R84, UR36, RZ ;  /* 0x0000002454002c24 */ /* 0x000fe8000f8e02ff */
[----:B-1----:R-:W-:Y:S05]  /*85f0*/  @P2 IMAD.WIDE R2, R0, 0x4, R2 ;  /* 0x0000000400022825 */ /* 0x002fea00078e0202 */
[----:B-----5:R1:W5:Y:S02]  /*8600*/  @P2 LDG.E R46, desc[UR40][R2.64] ;  /* 0x00000028022e2981 */ /* 0x020364000c1e1900 */
[----:B-1----:R-:W3:Y:S02]  /*8610*/  @!P2 LDC R46, c[0x0][0x8a0] ;  /* 0x00022800ff2eab82 */ /* 0x002ee40000000800 */
.L_x_170:
[----:B--2--5:R-:W-:Y:S01]  /*8620*/  @P0 ISETP.NE.AND P4, PT, R48, RZ, PT ;  /* 0x000000ff3000020c */ /* 0x024fe20003f85270 */
[----:B------:R-:W-:Y:S01]  /*8630*/  IMAD.U32 R0, RZ, RZ, UR4 ;  /* 0x00000004ff007e24 */ /* 0x000fe2000f8e00ff */
[----:B------:R-:W-:Y:S01]  /*8640*/  @P0 LOP3.LUT P2, RZ, R99, 0xff, RZ, 0xc0, !PT ;  /* 0x000000ff63ff0812 */ /* 0x000fe2000784c0ff */
[----:B------:R-:W-:Y:S01]  /*8650*/  BSSY B1, `(.L_x_171) ;  /* 0x0000034000017945 */ /* 0x000fe20003800000 */
[----:B------:R-:W-:Y:S01]  /*8660*/  @P0 SEL R3, RZ, 0xffffffff, P4 ;  /* 0xffffffffff030807 */ /* 0x000fe20002000000 */
[C---:B------:R-:W-:Y:S01]  /*8670*/  IMAD R32, R44.reuse, 0x20, R47 ;  /* 0x000000202c207824 */ /* 0x040fe200078e022f */
[----:B------:R-:W-:Y:S02]  /*8680*/  LEA R113, R44, UR43, 0x3 ;  /* 0x0000002b2c717c11 */ /* 0x000fe4000f8e18ff */
[----:B------:R-:W-:Y:S02]  /*8690*/  CS2R R58, SRZ ;  /* 0x00000000003a7805 */ /* 0x000fe4000001ff00 */
[----:B------:R-:W-:Y:S02]  /*86a0*/  @P1 SEL R3, R0, R3, !P2 ;  /* 0x0000000300031207 */ /* 0x000fe40005000000 */
[----:B------:R-:W-:Y:S02]  /*86b0*/  CS2R R56, SRZ ;  /* 0x0000000000387805 */ /* 0x000fe4000001ff00 */
[----:B------:R-:W-:Y:S02]  /*86c0*/  SHF.L.U32 R2, R110, 0x1f, RZ ;  /* 0x0000001f6e027819 */ /* 0x000fe400000006ff */
[----:B------:R-:W-:Y:S02]  /*86d0*/  CS2R R54, SRZ ;  /* 0x0000000000367805 */ /* 0x000fe4000001ff00 */
[----:B------:R-:W-:Y:S02]  /*86e0*/  @P0 LOP3.LUT R3, R3, 0x1, RZ, 0xc0, !PT ;  /* 0x0000000103030812 */ /* 0x000fe400078ec0ff */
[----:B------:R-:W-:Y:S02]  /*86f0*/  CS2R R52, SRZ ;  /* 0x0000000000347805 */ /* 0x000fe4000001ff00 */
[----:B------:R-:W-:Y:S02]  /*8700*/  PLOP3.LUT P5, PT, PT, PT, PT, 0x8, 0x80 ;  /* 0x000000000080781c */ /* 0x000fe40003fae170 */
[----:B------:R-:W-:Y:S11]  /*8710*/  ISETP.NE.U32.OR P1, PT, R3, 0x1, !P0 ;  /* 0x000000010300780c */ /* 0x000ff60004725470 */
[----:B------:R-:W-:Y:S02]  /*8720*/  @!UPT UIADD3 URZ, UPT, UPT, URZ, URZ, URZ ;  /* 0x000000fffffff290 */ /* 0x000fe4000fffe0ff */
[----:B------:R-:W-:Y:S04]  /*8730*/  @P1 SHF.L.U32 R4, R108, 0x1f, RZ ;  /* 0x0000001f6c041819 */ /* 0x000fe800000006ff */
[----:B------:R-:W1:Y:S01]  /*8740*/  @P1 SYNCS.PHASECHK.TRANS64.TRYWAIT P0, [UR43+0x480], R4 ;  /* 0x00048004ff0015a7 */ /* 0x000e62000800112b */
[----:B------:R2:W4:Y:S01]  /*8750*/  SYNCS.PHASECHK.TRANS64.TRYWAIT P4, [R113+URZ+0x4c0], R2 ;  /* 0x0004c002710075a7 */ /* 0x00052200080811ff */
[----:B-1----:R-:W-:Y:S01]  /*8760*/  @P1 PLOP3.LUT P5, PT, P0, PT, PT, 0x8, 0x80 ;  /* 0x000000000080181c */ /* 0x002fe200007ae170 */
[----:B------:R-:W-:Y:S01]  /*8770*/  @!UPT UIADD3 URZ, UPT, UPT, URZ, URZ, URZ ;  /* 0x000000fffffff290 */ /* 0x000fe2000fffe0ff */
[----:B--2-4-:R-:W-:Y:S11]  /*8780*/  @!P1 BRA `(.L_x_172) ;  /* 0x0000000000809947 */ /* 0x014ff60003800000 */
[----:B------:R-:W-:Y:S01]  /*8790*/  ISETP.NE.U32.AND P0, PT, RZ, UR38, PT ;  /* 0x00000026ff007c0c */ /* 0x000fe2000bf05070 */
[----:B------:R-:W-:Y:S01]  /*87a0*/  BSSY B0, `(.L_x_173) ;  /* 0x0000012000007945 */ /* 0x000fe20003800000 */
[----:B------:R-:W-:Y:S02]  /*87b0*/  ISETP.NE.AND P2, PT, R48, RZ, PT ;  /* 0x000000ff3000720c */ /* 0x000fe40003f45270 */
[----:B------:R-:W-:Y:S02]  /*87c0*/  CS2R R54, SRZ ;  /* 0x0000000000367805 */ /* 0x000fe4000001ff00 */
[----:B------:R-:W-:Y:S02]  /*87d0*/  ISETP.NE.AND.EX P0, PT, RZ, UR39, PT, P0 ;  /* 0x00000027ff007c0c */ /* 0x000fe4000bf05300 */
[----:B------:R-:W-:Y:S02]  /*87e0*/  CS2R R52, SRZ ;  /* 0x0000000000347805 */ /* 0x000fe4000001ff00 */
[----:B------:R-:W-:Y:S02]  /*87f0*/  LOP3.LUT P1, RZ, R99, 0xff, RZ, 0xc0, !PT ;  /* 0x000000ff63ff7812 */ /* 0x000fe4000782c0ff */
[----:B------:R-:W-:Y:S02]  /*8800*/  CS2R R58, SRZ ;  /* 0x00000000003a7805 */ /* 0x000fe4000001ff00 */
[----:B------:R-:W-:Y:S02]  /*8810*/  SEL R0, RZ, 0xffffffff, P2 ;  /* 0xffffffffff007807 */ /* 0x000fe40001000000 */
[----:B------:R-:W-:Y:S02]  /*8820*/  CS2R R56, SRZ ;  /* 0x0000000000387805 */ /* 0x000fe4000001ff00 */
[----:B------:R-:W-:Y:S04]  /*8830*/  SEL R3, RZ, 0xffffffff, P0 ;  /* 0xffffffffff037807 */ /* 0x000fe80000000000 */
[----:B------:R-:W-:Y:S04]  /*8840*/  @P3 SEL R0, R3, R0, !P1 ;  /* 0x0000000003003207 */ /* 0x000fe80004800000 */
[----:B------:R-:W-:Y:S04]  /*8850*/  LOP3.LUT R0, R0, 0x1, RZ, 0xc0, !PT ;  /* 0x0000000100007812 */ /* 0x000fe800078ec0ff */
[----:B------:R-:W-:Y:S01]  /*8860*/  ISETP.NE.U32.AND P0, PT, R0, 0x1, PT ;  /* 0x000000010000780c */ /* 0x000fe20003f05070 */
[----:B------:R-:W-:Y:S01]  /*8870*/  @!UPT UIADD3 URZ, UPT, UPT, URZ, URZ, URZ ;  /* 0x000000fffffff290 */ /* 0x000fe2000fffe0ff */
[----:B------:R-:W-:Y:S11]  /*8880*/  @!P5 BRA `(.L_x_174) ;  /* 0x00000000000cd947 */ /* 0x000ff60003800000 */
[----:B------:R-:W-:Y:S04]  /*8890*/  SHF.L.U32 R3, R108, 0x1f, RZ ;  /* 0x0000001f6c037819 */ /* 0x000fe800000006ff */
[----:B------:R-:W1:Y:S02]  /*88a0*/  SYNCS.PHASECHK.TRANS64.TRYWAIT P1, [UR43+0x480], R3 ;  /* 0x00048003ff0075a7 */ /* 0x000e64000802112b */
[----:B-1----:R-:W-:Y:S05]  /*88b0*/  @!P1 BRA `(.L_x_175) ;  /* 0x0000003000189947 */ /* 0x002fea0003800000 */
.L_x_174:
[----:B------:R-:W-:Y:S05]  /*88c0*/  BSYNC B0 ;  /* 0x0000000000007941 */ /* 0x000fea0003800000 */
.L_x_173:
[----:B------:R2:W4:Y:S01]  /*88d0*/  @P0 LDS.128 R52, [R105+UR43+0x600] ;  /* 0x0006002b69340984 */ /* 0x0005220008000c00 */
[----:B------:R-:W-:Y:S01]  /*88e0*/  UIADD3 UR4, UPT, UPT, UR43, 0x488, URZ ;  /* 0x000004882b047890 */ /* 0x000fe2000fffe0ff */
[----:B------:R-:W-:Y:S02]  /*88f0*/  LOP3.LUT R108, R108, 0x1, RZ, 0x3c, !PT ;  /* 0x000000016c6c7812 */ /* 0x000fe400078e3cff */
[----:B------:R2:W1:Y:S01]  /*8900*/  @P0 LDS.128 R56, [R104+0x10] ;  /* 0x0000100068380984 */ /* 0x0004620000000c00 */
[----:B------:R-:W-:Y:S01]  /*8910*/  UPRMT UR4, UR37, 0x654, UR4 ;  /* 0x0000065425047896 */ /* 0x000fe20008000004 */
[----:B------:R-:W-:Y:S01]  /*8920*/  @!PT LDS RZ, [RZ] ;  /* 0x00000000fffff984 */ /* 0x000fe20000000800 */
[----:B------:R-:W-:Y:S01]  /*8930*/  @!PT LDS RZ, [RZ] ;  /* 0x00000000fffff984 */ /* 0x000fe20000000800 */
[----:B------:R-:W-:Y:S01]  /*8940*/  @!PT LDS RZ, [RZ] ;  /* 0x00000000fffff984 */ /* 0x000fe20000000800 */
[----:B------:R-:W-:Y:S01]  /*8950*/  @!PT LDS RZ, [RZ] ;  /* 0x00000000fffff984 */ /* 0x000fe20000000800 */
[----:B------:R5:W-:Y:S06]  /*8960*/  MEMBAR.ALL.CTA ;  /* 0x0000000000007992 */ /* 0x000bec0000008000 */
[----:B-----5:R-:W5:Y:S02]  /*8970*/  FENCE.VIEW.ASYNC.S ;  /* 0x00000000000073c6 */ /* 0x020f640000000000 */
[----:B-----5:R-:W-:Y:S03]  /*8980*/  SYNCS.ARRIVE.TRANS64.RED.A1T0 RZ, [UR4], RZ ;  /* 0x000000ffffff79a7 */ /* 0x020fe60008100404 */
.L_x_172:
[----:B------:R-:W-:Y:S05]  /*8990*/  BSYNC B1 ;  /* 0x0000000000017941 */ /* 0x000fea0003800000 */
.L_x_171:
[----:B-1----:R-:W-:Y:S04]  /*89a0*/  SHF.R.U32.HI R3, RZ, 0x15, R32 ;  /* 0x00000015ff037819 */ /* 0x002fe80000011620 */
[----:B------:R-:W-:Y:S01]  /*89b0*/  LOP3.LUT P0, RZ, R3, 0x3, R106, 0x48, !PT ;  /* 0x0000000303ff7812 */ /* 0x000fe2000780486a */
[----:B------:R-:W-:Y:S01]  /*89c0*/  @!UPT UIADD3 URZ, UPT, UPT, URZ, URZ, URZ ;  /* 0x000000fffffff290 */ /* 0x000fe2000fffe0ff */
[----:B------:R-:W-:Y:S11]  /*89d0*/  @P4 BRA `(.L_x_176) ;  /* 0x0000000000084947 */ /* 0x000ff60003800000 */
[----:B------:R-:W1:Y:S02]  /*89e0*/  SYNCS.PHASECHK.TRANS64.TRYWAIT P1, [R113+URZ+0x4c0], R2 ;  /* 0x0004c002710075a7 */ /* 0x000e6400080211ff */
[----:B-1----:R-:W-:Y:S05]  /*89f0*/  @!P1 BRA `(.L_x_177) ;  /* 0x0000002c00e09947 */ /* 0x002fea0003800000 */
.L_x_176:
[----:B------:R-:W-:Y:S05]  /*8a00*/  @!P0 BRA `(.L_x_178) ;  /* 0x0000000000408947 */ /* 0x000fea0003800000 */
[----:B------:R-:W1:Y:S01]  /*8a10*/  LDCU.64 UR8, c[0x4][0x70] ;  /* 0x01000e00ff0877ac */ /* 0x000e620008000a00 */
[----:B------:R-:W-:Y:S01]  /*8a20*/  MOV R3, 0x0 ;  /* 0x0000000000037802 */ /* 0x000fe20000000f00 */
[----:B------:R-:W-:Y:S02]  /*8a30*/  HFMA2 R12, -RZ, RZ, 0, 5.9604644775390625e-08 ;  /* 0x00000001ff0c7431 */ /* 0x000fe400000001ff */
[----:B------:R-:W-:Y:S02]  /*8a40*/  IMAD.MOV.U32 R8, RZ, RZ, 0x192 ;  /* 0x00000192ff087424 */ /* 0x000fe400078e00ff */
[----:B------:R-:W-:Y:S01]  /*8a50*/  IMAD.MOV.U32 R13, RZ, RZ, RZ ;  /* 0x000000ffff0d7224 */ /* 0x000fe200078e00ff */
[----:B------:R-:W5:Y:S01]  /*8a60*/  LDCU.64 UR6, c[0x4][0x78] ;  /* 0x01000f00ff0677ac */ /* 0x000f620008000a00 */
[----:B------:R-:W2:Y:S01]  /*8a70*/  LDC.64 R2, c[0x4][R3] ;  /* 0x0100000003027b82 */ /* 0x000ea20000000a00 */
[----:B------:R-:W3:Y:S01]  /*8a80*/  LDCU.64 UR4, c[0x4][0x10] ;  /* 0x01000200ff0477ac */ /* 0x000ee20008000a00 */
[----:B-1----:R-:W-:Y:S01]  /*8a90*/  MOV R5, UR9 ;  /* 0x0000000900057c02 */ /* 0x002fe20008000f00 */
[----:B------:R-:W-:Y:S01]  /*8aa0*/  IMAD.U32 R4, RZ, RZ, UR8 ;  /* 0x00000008ff047e24 */ /* 0x000fe2000f8e00ff */
[----:B-----5:R-:W-:Y:S01]  /*8ab0*/  MOV R7, UR7 ;  /* 0x0000000700077c02 */ /* 0x020fe20008000f00 */
[----:B------:R-:W-:Y:S01]  /*8ac0*/  IMAD.U32 R6, RZ, RZ, UR6 ;  /* 0x00000006ff067e24 */ /* 0x000fe2000f8e00ff */
[----:B---3--:R-:W-:Y:S01]  /*8ad0*/  MOV R11, UR5 ;  /* 0x00000005000b7c02 */ /* 0x008fe20008000f00 */
[----:B------:R-:W-:Y:S02]  /*8ae0*/  IMAD.U32 R10, RZ, RZ, UR4 ;  /* 0x00000004ff0a7e24 */ /* 0x000fe4000f8e00ff */
[----:B------:R-:W-:Y:S07]  /*8af0*/  LEPC R20, `(.L_x_178) ;  /* 0x000000001014794e */ /* 0x000fee0000000000 */
[----:B--2-4-:R-:W-:Y:S05]  /*8b00*/  CALL.ABS.NOINC R2 ;  /* 0x0000000002007343 */ /* 0x014fea0003c00000 */
.L_x_178:
[----:B------:R-:W-:Y:S01]  /*8b10*/  LOP3.LUT P0, RZ, R103, 0x60, RZ, 0xc0, !PT ;  /* 0x0000006067ff7812 */ /* 0x000fe2000780c0ff */
[----:B------:R-:W-:Y:S05]  /*8b20*/  WARPSYNC.ALL ;  /* 0x0000000000007948 */ /* 0x000fea0003800000 */
[----:B------:R-:W-:Y:S01]  /*8b30*/  R2UR UR4, R32 ;  /* 0x00000000200472ca */ /* 0x000fe200000e0000 */
[----:B----4-:R-:W-:Y:S01]  /*8b40*/  IMAD.U32 R75, R54, 0x10000, RZ ;  /* 0x00010000364b7824 */ /* 0x010fe200078e00ff */
[----:B------:R-:W-:Y:S01]  /*8b50*/  SHF.L.U32 R51, R52, 0x10, RZ ;  /* 0x0000001034337819 */ /* 0x000fe200000006ff */
[----:B------:R-:W-:Y:S01]  /*8b60*/  IMAD.U32 R74, R56, 0x10000, RZ ;  /* 0x00010000384a7824 */ /* 0x000fe200078e00ff */
[----:B------:R-:W-:Y:S01]  /*8b70*/  PRMT R49, R52, 0x8880, RZ ;  /* 0x0000888034317816 */ /* 0x000fe200000000ff */
[----:B------:R-:W-:Y:S01]  /*8b80*/  IMAD.U32 R64, R58, 0x10000, RZ ;  /* 0x000100003a407824 */ /* 0x000fe200078e00ff */
[----:B------:R-:W-:Y:S01]  /*8b90*/  SHF.L.U32 R50, R52, 0x8, RZ ;  /* 0x0000000834327819 */ /* 0x000fe200000006ff */
[----:B------:R-:W-:Y:S01]  /*8ba0*/  BSSY.RECONVERGENT B0, `(.L_x_179) ;  /* 0x000009f000007945 */ /* 0x000fe20003800200 */
[----:B------:R-:W-:Y:S02]  /*8bb0*/  SHF.R.S32.HI R51, RZ, 0x18, R51 ;  /* 0x00000018ff337819 */ /* 0x000fe40000011433 */
[----:B------:R-:W-:Y:S02]  /*8bc0*/  PRMT R80, R53, 0x8880, RZ ;  /* 0x0000888035507816 */ /* 0x000fe400000000ff */
[----:B------:R-:W-:Y:S01]  /*8bd0*/  SHF.R.S32.HI R50, RZ, 0x18, R50 ;  /* 0x00000018ff327819 */ /* 0x000fe20000011432 */
[----:B------:R-:W1:Y:S01]  /*8be0*/  LDTM.x32 R4, tmem[UR4] ;  /* 0x00000004000479ee */ /* 0x000e6200082c0000 */
[----:B------:R-:W-:Y:S01]  /*8bf0*/  NOP ;  /* 0x0000000000007918 */ /* 0x000fe20000000000 */
[----:B------:R-:W-:Y:S02]  /*8c00*/  IADD3 R113, PT, PT, R113, 0x4e0, RZ ;  /* 0x000004e071717810 */ /* 0x000fe40007ffe0ff */
[----:B------:R-:W-:Y:S02]  /*8c10*/  SHF.R.S32.HI R52, RZ, 0x18, R52 ;  /* 0x00000018ff347819 */ /* 0x000fe40000011434 */
[----:B------:R-:W-:Y:S02]  /*8c20*/  LOP3.LUT R113, R113, 0xfefffff8, RZ, 0xc0, !PT ;  /* 0xfefffff871717812 */ /* 0x000fe400078ec0ff */
[----:B------:R-:W-:Y:S02]  /*8c30*/  SHF.L.U32 R79, R53, 0x10, RZ ;  /* 0x00000010354f7819 */ /* 0x000fe400000006ff */
[----:B-1----:R1:W-:Y:S01]  /*8c40*/  SYNCS.ARRIVE.TRANS64.RED.A1T0 RZ, [R113+URZ], RZ ;  /* 0x000000ff71ff79a7 */ /* 0x0023e200081004ff */
[----:B------:R-:W-:Y:S02]  /*8c50*/  PRMT R77, R54, 0x8880, RZ ;  /* 0x00008880364d7816 */ /* 0x000fe400000000ff */
[C---:B------:R-:W-:Y:S02]  /*8c60*/  PRMT R71, R55.reuse, 0x8880, RZ ;  /* 0x0000888037477816 */ /* 0x040fe400000000ff */
[----:B------:R-:W-:Y:S02]  /*8c70*/  SHF.L.U32 R70, R55, 0x10, RZ ;  /* 0x0000001037467819 */ /* 0x000fe400000006ff */
[----:B------:R-:W-:Y:S02]  /*8c80*/  PRMT R76, R56, 0x8880, RZ ;  /* 0x00008880384c7816 */ /* 0x000fe400000000ff */
[C---:B------:R-:W-:Y:S02]  /*8c90*/  PRMT R68, R57.reuse, 0x8880, RZ ;  /* 0x0000888039447816 */ /* 0x040fe400000000ff */
[----:B------:R-:W-:Y:S02]  /*8ca0*/  SHF.L.U32 R67, R57, 0x10, RZ ;  /* 0x0000001039437819 */ /* 0x000fe400000006ff */
[----:B------:R-:W-:Y:S01]  /*8cb0*/  PRMT R65, R58, 0x8880, RZ ;  /* 0x000088803a417816 */ /* 0x000fe200000000ff */
[C---:B---3--:R-:W-:Y:S01]  /*8cc0*/  IMAD R0, R46.reuse, R4, RZ ;  /* 0x000000042e007224 */ /* 0x048fe200078e02ff */
[C---:B------:R-:W-:Y:S01]  /*8cd0*/  PRMT R62, R59.reuse, 0x8880, RZ ;  /* 0x000088803b3e7816 */ /* 0x040fe200000000ff */
[C---:B------:R-:W-:Y:S01]  /*8ce0*/  IMAD R2, R46.reuse, R5, RZ ;  /* 0x000000052e027224 */ /* 0x040fe200078e02ff */
[----:B------:R-:W-:Y:S01]  /*8cf0*/  SHF.L.U32 R61, R59, 0x10, RZ ;  /* 0x000000103b3d7819 */ /* 0x000fe200000006ff */
[C---:B------:R-:W-:Y:S01]  /*8d00*/  IMAD R3, R46.reuse, R6, RZ ;  /* 0x000000062e037224 */ /* 0x040fe200078e02ff */
[----:B------:R-:W-:Y:S01]  /*8d10*/  SHF.L.U32 R78, R53, 0x8, RZ ;  /* 0x00000008354e7819 */ /* 0x000fe200000006ff */
[-C--:B------:R-:W-:Y:S01]  /*8d20*/  IMAD R0, R49, R48.reuse, R0 ;  /* 0x0000003031007224 */ /* 0x080fe200078e0200 */
[----:B------:R-:W-:Y:S01]  /*8d30*/  SHF.R.S32.HI R53, RZ, 0x18, R53 ;  /* 0x00000018ff357819 */ /* 0x000fe20000011435 */
[----:B------:R-:W-:Y:S01]  /*8d40*/  IMAD R7, R46, R7, RZ ;  /* 0x000000072e077224 */ /* 0x000fe200078e02ff */
[----:B------:R-:W-:Y:S01]  /*8d50*/  SHF.L.U32 R72, R54, 0x8, RZ ;  /* 0x0000000836487819 */ /* 0x000fe200000006ff */
[-C--:B------:R-:W-:Y:S01]  /*8d60*/  IMAD R2, R51, R48.reuse, R2 ;  /* 0x0000003033027224 */ /* 0x080fe200078e0202 */
[----:B------:R-:W-:Y:S01]  /*8d70*/  SHF.R.S32.HI R51, RZ, 0x18, R78 ;  /* 0x00000018ff337819 */ /* 0x000fe2000001144e */
[----:B------:R-:W-:Y:S01]  /*8d80*/  IMAD R3, R50, R48, R3 ;  /* 0x0000003032037224 */ /* 0x000fe200078e0203 */
[----:B------:R-:W-:Y:S01]  /*8d90*/  SHF.R.S32.HI R50, RZ, 0x18, R79 ;  /* 0x00000018ff327819 */ /* 0x000fe2000001144f */
[----:B------:R-:W-:Y:S01]  /*8da0*/  IMAD.MOV.U32 R49, RZ, RZ, R80 ;  /* 0x000000ffff317224 */ /* 0x000fe200078e0050 */
[----:B------:R-:W-:Y:S01]  /*8db0*/  SHF.R.S32.HI R54, RZ, 0x18, R54 ;  /* 0x00000018ff367819 */ /* 0x000fe20000011436 */
[----:B------:R-:W-:Y:S01]  /*8dc0*/  IMAD R8, R46, R8, RZ ;  /* 0x000000082e087224 */ /* 0x000fe200078e02ff */
[----:B------:R-:W-:Y:S01]  /*8dd0*/  SHF.L.U32 R69, R55, 0x8, RZ ;  /* 0x0000000837457819 */ /* 0x000fe200000006ff */
[----:B------:R-:W-:Y:S01]  /*8de0*/  IMAD R7, R52, R48, R7 ;  /* 0x0000003034077224 */ /* 0x000fe200078e0207 */
[----:B------:R-:W-:Y:S01]  /*8df0*/  SHF.R.S32.HI R55, RZ, 0x18, R55 ;  /* 0x00000018ff377819 */ /* 0x000fe20000011437 */
[C---:B------:R-:W-:Y:S01]  /*8e00*/  IMAD R9, R46.reuse, R9, RZ ;  /* 0x000000092e097224 */ /* 0x040fe200078e02ff */
[----:B------:R-:W-:Y:S01]  /*8e10*/  SHF.R.S32.HI R52, RZ, 0x18, R56 ;  /* 0x00000018ff347819 */ /* 0x000fe20000011438 */
[C---:B------:R-:W-:Y:S01]  /*8e20*/  IMAD R10, R46.reuse, R10, RZ ;  /* 0x0000000a2e0a7224 */ /* 0x040fe200078e02ff */
[----:B------:R-:W-:Y:S01]  /*8e30*/  I2IP.S8.S32.SAT R93, R7, R3, RZ ;  /* 0x00000003075d7239 */ /* 0x000fe200000014ff */
[----:B------:R-:W-:Y:S01]  /*8e40*/  IMAD R8, R49, R48, R8 ;  /* 0x0000003031087224 */ /* 0x000fe200078e0208 */
[----:B------:R-:W-:Y:S01]  /*8e50*/  MOV R49, R77 ;  /* 0x0000004d00317202 */ /* 0x000fe20000000f00 */
[----:B------:R-:W-:Y:S01]  /*8e60*/  IMAD R11, R46, R11, RZ ;  /* 0x0000000b2e0b7224 */ /* 0x000fe200078e02ff */
[----:B------:R-:W-:Y:S01]  /*8e70*/  I2IP.S8.S32.SAT R92, R2, R0, R93 ;  /* 0x00000000025c7239 */ /* 0x000fe2000000145d */
[-C--:B------:R-:W-:Y:S01]  /*8e80*/  IMAD R9, R50, R48.reuse, R9 ;  /* 0x0000003032097224 */ /* 0x080fe200078e0209 */
[----:B------:R-:W-:Y:S01]  /*8e90*/  SHF.R.S32.HI R50, RZ, 0x18, R75 ;  /* 0x00000018ff327819 */ /* 0x000fe2000001144b */
[----:B------:R-:W-:Y:S01]  /*8ea0*/  IMAD R10, R51, R48, R10 ;  /* 0x00000030330a7224 */ /* 0x000fe200078e020a */
[----:B------:R-:W-:Y:S01]  /*8eb0*/  MOV R51, R71 ;  /* 0x0000004700337202 */ /* 0x000fe20000000f00 */
[----:B------:R-:W-:Y:S01]  /*8ec0*/  IMAD R4, R46, R12, RZ ;  /* 0x0000000c2e047224 */ /* 0x000fe200078e02ff */
[----:B------:R-:W-:Y:S01]  /*8ed0*/  SHF.L.U32 R73, R56, 0x8, RZ ;  /* 0x0000000838497819 */ /* 0x000fe200000006ff */
[-C--:B------:R-:W-:Y:S01]  /*8ee0*/  IMAD R11, R53, R48.reuse, R11 ;  /* 0x00000030350b7224 */ /* 0x080fe200078e020b */
[----:B------:R-:W-:Y:S01]  /*8ef0*/  SHF.R.S32.HI R53, RZ, 0x18, R69 ;  /* 0x00000018ff357819 */ /* 0x000fe20000011445 */
[C---:B------:R-:W-:Y:S01]  /*8f00*/  IMAD R5, R46.reuse, R13, RZ ;  /* 0x0000000d2e057224 */ /* 0x040fe200078e02ff */
[----:B------:R-:W-:Y:S01]  /*8f10*/  SHF.R.S32.HI R56, RZ, 0x18, R57 ;  /* 0x00000018ff387819 */ /* 0x000fe20000011439 */
[----:B------:R-:W-:Y:S01]  /*8f20*/  IMAD R4, R49, R48, R4 ;  /* 0x0000003031047224 */ /* 0x000fe200078e0204 */
[----:B------:R-:W-:Y:S01]  /*8f30*/  SHF.R.S32.HI R49, RZ, 0x18, R72 ;  /* 0x00000018ff317819 */ /* 0x000fe20000011448 */
[C---:B------:R-:W-:Y:S01]  /*8f40*/  IMAD R6, R46.reuse, R14, RZ ;  /* 0x0000000e2e067224 */ /* 0x040fe200078e02ff */
[----:B------:R-:W-:Y:S01]  /*8f50*/  I2IP.S8.S32.SAT R94, R11, R10, RZ ;  /* 0x0000000a0b5e7239 */ /* 0x000fe200000014ff */
[----:B------:R-:W-:Y:S01]  /*8f60*/  IMAD R15, R46, R15, RZ ;  /* 0x0000000f2e0f7224 */ /* 0x000fe200078e02ff */
[----:B------:R-:W-:Y:S01]  /*8f70*/  SHF.L.U32 R66, R57, 0x8, RZ ;  /* 0x0000000839427819 */ /* 0x000fe200000006ff */
[----:B------:R-:W-:Y:S01]  /*8f80*/  IMAD R5, R50, R48, R5 ;  /* 0x0000003032057224 */ /* 0x000fe200078e0205 */
[----:B------:R-:W-:Y:S01]  /*8f90*/  I2IP.S8.S32.SAT R93, R9, R8, R94 ;  /* 0x00000008095d7239 */ /* 0x000fe2000000145e */
[C---:B------:R-:W-:Y:S01]  /*8fa0*/  IMAD R12, R46.reuse, R16, RZ ;  /* 0x000000102e0c7224 */ /* 0x040fe200078e02ff */
[----:B------:R-:W-:Y:S01]  /*8fb0*/  SHF.R.S32.HI R50, RZ, 0x18, R70 ;  /* 0x00000018ff327819 */ /* 0x000fe20000011446 */
[----:B------:R-:W-:Y:S01]  /*8fc0*/  IMAD R6, R49, R48, R6 ;  /* 0x0000003031067224 */ /* 0x000fe200078e0206 */
[----:B------:R-:W-:Y:S01]  /*8fd0*/  MOV R49, R76 ;  /* 0x0000004c00317202 */ /* 0x000fe20000000f00 */
[----:B------:R-:W-:Y:S01]  /*8fe0*/  IMAD R13, R46, R17, RZ ;  /* 0x000000112e0d7224 */ /* 0x000fe200078e02ff */
[----:B------:R-:W-:Y:S01]  /*8ff0*/  SHF.R.S32.HI R57, RZ, 0x18, R58 ;  /* 0x00000018ff397819 */ /* 0x000fe2000001143a */
[----:B------:R-:W-:Y:S01]  /*9000*/  IMAD R15, R54, R48, R15 ;  /* 0x00000030360f7224 */ /* 0x000fe200078e020f */
[----:B------:R-:W-:Y:S01]  /*9010*/  SHF.L.U32 R63, R58, 0x8, RZ ;  /* 0x000000083a3f7819 */ /* 0x000fe200000006ff */
[C---:B------:R-:W-:Y:S01]  /*9020*/  IMAD R14, R46.reuse, R18, RZ ;  /* 0x000000122e0e7224 */ /* 0x040fe200078e02ff */
[----:B------:R-:W-:Y:S01]  /*9030*/  SHF.R.S32.HI R58, RZ, 0x18, R59 ;  /* 0x00000018ff3a7819 */ /* 0x000fe2000001143b */
[----:B------:R-:W-:Y:S01]  /*9040*/  IMAD R12, R51, R48, R12 ;  /* 0x00000030330c7224 */ /* 0x000fe200078e020c */
[----:B------:R-:W-:Y:S01]  /*9050*/  I2IP.S8.S32.SAT R94, R15, R6, RZ ;  /* 0x000000060f5e7239 */ /* 0x000fe200000014ff */
[----:B------:R-:W-:Y:S01]  /*9060*/  IMAD R19, R46, R19, RZ ;  /* 0x000000132e137224 */ /* 0x000fe200078e02ff */
[----:B------:R-:W-:Y:S01]  /*9070*/  SHF.R.S32.HI R51, RZ, 0x18, R73 ;  /* 0x00000018ff337819 */ /* 0x000fe20000011449 */
[----:B------:R-:W-:Y:S01]  /*9080*/  IMAD R13, R50, R48, R13 ;  /* 0x00000030320d7224 */ /* 0x000fe200078e020d */
[----:B------:R-:W-:Y:S01]  /*9090*/  I2IP.S8.S32.SAT R94, R5, R4, R94 ;  /* 0x00000004055e7239 */ /* 0x000fe2000000145e */
[C---:B------:R-:W-:Y:S01]  /*90a0*/  IMAD R16, R46.reuse, R20, RZ ;  /* 0x000000142e107224 */ /* 0x040fe200078e02ff */
[----:B------:R-:W-:Y:S01]  /*90b0*/  SHF.R.S32.HI R50, RZ, 0x18, R74 ;  /* 0x00000018ff327819 */ /* 0x000fe2000001144a */
[-C--:B------:R-:W-:Y:S01]  /*90c0*/  IMAD R14, R53, R48.reuse, R14 ;  /* 0x00000030350e7224 */ /* 0x080fe200078e020e */
[----:B------:R-:W-:Y:S01]  /*90d0*/  SHF.L.U32 R60, R59, 0x8, RZ ;  /* 0x000000083b3c7819 */ /* 0x000fe200000006ff */
[----:B------:R-:W-:Y:S01]  /*90e0*/  IMAD R17, R46, R21, RZ ;  /* 0x000000152e117224 */ /* 0x000fe200078e02ff */
[----:B-1----:R-:W-:Y:S01]  /*90f0*/  IADD3 R113, PT, PT, R44, 0x1, RZ ;  /* 0x000000012c717810 */ /* 0x002fe20007ffe0ff */
[----:B------:R-:W-:Y:S01]  /*9100*/  IMAD R19, R55, R48, R19 ;  /* 0x0000003037137224 */ /* 0x000fe200078e0213 */
[----:B------:R-:W-:Y:S01]  /*9110*/  SHF.R.S32.HI R53, RZ, 0x18, R60 ;  /* 0x00000018ff357819 */ /* 0x000fe2000001143c */
[C---:B------:R-:W-:Y:S02]  /*9120*/  IMAD R18, R46.reuse, R22, RZ ;  /* 0x000000162e127224 */ /* 0x040fe400078e02ff */
[----:B------:R-:W-:Y:S01]  /*9130*/  IMAD R16, R49, R48, R16 ;  /* 0x0000003031107224 */ /* 0x000fe200078e0210 */
[----:B------:R-:W-:Y:S01]  /*9140*/  I2IP.S8.S32.SAT R95, R19, R14, RZ ;  /* 0x0000000e135f7239 */ /* 0x000fe200000014ff */
[----:B------:R-:W-:Y:S02]  /*9150*/  IMAD R23, R46, R23, RZ ;  /* 0x000000172e177224 */ /* 0x000fe400078e02ff */
[----:B------:R-:W-:Y:S01]  /*9160*/  IMAD R17, R50, R48, R17 ;  /* 0x0000003032117224 */ /* 0x000fe200078e0211 */
[----:B------:R-:W-:Y:S01]  /*9170*/  I2IP.S8.S32.SAT R95, R13, R12, R95 ;  /* 0x0000000c0d5f7239 */ /* 0x000fe2000000145f */
[C---:B------:R-:W-:Y:S01]  /*9180*/  IMAD R20, R46.reuse, R24, RZ ;  /* 0x000000182e147224 */ /* 0x040fe200078e02ff */
[----:B------:R-:W-:Y:S01]  /*9190*/  SHF.R.S32.HI R50, RZ, 0x18, R67 ;  /* 0x00000018ff327819 */ /* 0x000fe20000011443 */
[-C--:B------:R-:W-:Y:S01]  /*91a0*/  IMAD R18, R51, R48.reuse, R18 ;  /* 0x0000003033127224 */ /* 0x080fe200078e0212 */
[----:B------:R-:W-:Y:S01]  /*91b0*/  SHF.R.S32.HI R51, RZ, 0x18, R66 ;  /* 0x00000018ff337819 */ /* 0x000fe20000011442 */
[----:B------:R-:W-:Y:S01]  /*91c0*/  IMAD.MOV.U32 R49, RZ, RZ, R68 ;  /* 0x000000ffff317224 */ /* 0x000fe200078e0044 */
[----:B------:R1:W-:Y:S01]  /*91d0*/  STS.128 [R105+UR43+0x1600], R92 ;  /* 0x0016005c69007988 */ /* 0x0003e20008000c2b */
[----:B------:R-:W-:Y:S02]  /*91e0*/  IMAD R21, R46, R25, RZ ;  /* 0x000000192e157224 */ /* 0x000fe400078e02ff */
[----:B------:R-:W-:Y:S02]  /*91f0*/  IMAD R23, R52, R48, R23 ;  /* 0x0000003034177224 */ /* 0x000fe400078e0217 */
[C---:B------:R-:W-:Y:S02]  /*9200*/  IMAD R22, R46.reuse, R26, RZ ;  /* 0x0000001a2e167224 */ /* 0x040fe400078e02ff */
[----:B------:R-:W-:Y:S01]  /*9210*/  IMAD R20, R49, R48, R20 ;  /* 0x0000003031147224 */ /* 0x000fe200078e0214 */
[----:B------:R-:W-:Y:S01]  /*9220*/  I2IP.S8.S32.SAT R116, R23, R18, RZ ;  /* 0x0000001217747239 */ /* 0x000fe200000014ff */
[----:B------:R-:W-:Y:S01]  /*9230*/  IMAD R27, R46, R27, RZ ;  /* 0x0000001b2e1b7224 */ /* 0x000fe200078e02ff */
[----:B------:R-:W-:Y:S01]  /*9240*/  MOV R49, R65 ;  /* 0x0000004100317202 */ /* 0x000fe20000000f00 */
[----:B------:R-:W-:Y:S01]  /*9250*/  IMAD R21, R50, R48, R21 ;  /* 0x0000003032157224 */ /* 0x000fe200078e0215 */
[----:B------:R-:W-:Y:S01]  /*9260*/  I2IP.S8.S32.SAT R116, R17, R16, R116 ;  /* 0x0000001011747239 */ /* 0x000fe20000001474 */
[----:B------:R-:W-:Y:S01]  /*9270*/  IMAD R24, R46, R28, RZ ;  /* 0x0000001c2e187224 */ /* 0x000fe200078e02ff */
[----:B------:R-:W-:Y:S01]  /*9280*/  SHF.R.S32.HI R50, RZ, 0x18, R64 ;  /* 0x00000018ff327819 */ /* 0x000fe20000011440 */
[----:B------:R-:W-:Y:S01]  /*9290*/  IMAD R22, R51, R48, R22 ;  /* 0x0000003033167224 */ /* 0x000fe200078e0216 */
[----:B------:R-:W-:Y:S01]  /*92a0*/  MOV R51, R62 ;  /* 0x0000003e00337202 */ /* 0x000fe20000000f00 */
[-C--:B------:R-:W-:Y:S02]  /*92b0*/  IMAD R27, R56, R48.reuse, R27 ;  /* 0x00000030381b7224 */ /* 0x080fe400078e021b */
[C---:B------:R-:W-:Y:S02]  /*92c0*/  IMAD R25, R46.reuse, R29, RZ ;  /* 0x0000001d2e197224 */ /* 0x040fe400078e02ff */
[----:B------:R-:W-:Y:S01]  /*92d0*/  IMAD R24, R49, R48, R24 ;  /* 0x0000003031187224 */ /* 0x000fe200078e0218 */
[----:B------:R-:W-:Y:S01]  /*92e0*/  SHF.R.S32.HI R49, RZ, 0x18, R63 ;  /* 0x00000018ff317819 */ /* 0x000fe2000001143f */
[C---:B------:R-:W-:Y:S01]  /*92f0*/  IMAD R26, R46.reuse, R30, RZ ;  /* 0x0000001e2e1a7224 */ /* 0x040fe200078e02ff */
[----:B------:R-:W-:Y:S01]  /*9300*/  I2IP.S8.S32.SAT R117, R27, R22, RZ ;  /* 0x000000161b757239 */ /* 0x000fe200000014ff */
[----:B------:R-:W-:Y:S02]  /*9310*/  IMAD R31, R46, R31, RZ ;  /* 0x0000001f2e1f7224 */ /* 0x000fe400078e02ff */
[----:B------:R-:W-:Y:S01]  /*9320*/  IMAD R25, R50, R48, R25 ;  /* 0x0000003032197224 */ /* 0x000fe200078e0219 */
[----:B------:R-:W-:Y:S01]  /*9330*/  SHF.R.S32.HI R50, RZ, 0x18, R61 ;  /* 0x00000018ff327819 */ /* 0x000fe2000001143d */
[C---:B------:R-:W-:Y:S01]  /*9340*/  IMAD R28, R46.reuse, R32, RZ ;  /* 0x000000202e1c7224 */ /* 0x040fe200078e02ff */
[----:B------:R-:W-:Y:S01]  /*9350*/  I2IP.S8.S32.SAT R117, R21, R20, R117 ;  /* 0x0000001415757239 */ /* 0x000fe20000001475 */
[-C--:B------:R-:W-:Y:S02]  /*9360*/  IMAD R26, R49, R48.reuse, R26 ;  /* 0x00000030311a7224 */ /* 0x080fe400078e021a */
[C---:B------:R-:W-:Y:S02]  /*9370*/  IMAD R29, R46.reuse, R33, RZ ;  /* 0x000000212e1d7224 */ /* 0x040fe400078e02ff */
[-C--:B------:R-:W-:Y:S02]  /*9380*/  IMAD R31, R57, R48.reuse, R31 ;  /* 0x00000030391f7224 */ /* 0x080fe400078e021f */
[----:B------:R-:W-:Y:S02]  /*9390*/  IMAD R28, R51, R48, R28 ;  /* 0x00000030331c7224 */ /* 0x000fe400078e021c */
[----:B------:R-:W-:Y:S01]  /*93a0*/  IMAD R30, R46, R34, RZ ;  /* 0x000000222e1e7224 */ /* 0x000fe200078e02ff */
[----:B------:R-:W-:Y:S01]  /*93b0*/  I2IP.S8.S32.SAT R115, R31, R26, RZ ;  /* 0x0000001a1f737239 */ /* 0x000fe200000014ff */
[----:B------:R-:W-:Y:S02]  /*93c0*/  IMAD R29, R50, R48, R29 ;  /* 0x00000030321d7224 */ /* 0x000fe400078e021d */
[----:B------:R-:W-:Y:S01]  /*93d0*/  IMAD R35, R46, R35, RZ ;  /* 0x000000232e237224 */ /* 0x000fe200078e02ff */
[----:B------:R-:W-:Y:S01]  /*93e0*/  I2IP.S8.S32.SAT R118, R25, R24, R115 ;  /* 0x0000001819767239 */ /* 0x000fe20000001473 */
[-C--:B------:R-:W-:Y:S02]  /*93f0*/  IMAD R30, R53, R48.reuse, R30 ;  /* 0x00000030351e7224 */ /* 0x080fe400078e021e */
[----:B------:R-:W-:Y:S05]  /*9400*/  IMAD R35, R58, R48, R35 ;  /* 0x000000303a237224 */ /* 0x000fea00078e0223 */
[----:B------:R-:W-:Y:S04]  /*9410*/  I2IP.S8.S32.SAT R120, R35, R30, RZ ;  /* 0x0000001e23787239 */ /* 0x000fe800000014ff */
[----:B------:R-:W-:Y:S05]  /*9420*/  I2IP.S8.S32.SAT R119, R29, R28, R120 ;  /* 0x0000001c1d777239 */ /* 0x000fea0000001478 */
[----:B------:R1:W-:Y:S01]  /*9430*/  STS.128 [R104+0x1010], R116 ;  /* 0x0010107468007388 */ /* 0x0003e20000000c00 */
[----:B------:R-:W-:Y:S01]  /*9440*/  @!PT LDS RZ, [RZ] ;  /* 0x00000000fffff984 */ /* 0x000fe20000000800 */
[----:B------:R-:W-:Y:S01]  /*9450*/  @!PT LDS RZ, [RZ] ;  /* 0x00000000fffff984 */ /* 0x000fe20000000800 */
[----:B------:R-:W-:Y:S01]  /*9460*/  @!PT LDS RZ, [RZ] ;  /* 0x00000000fffff984 */ /* 0x000fe20000000800 */
[----:B------:R-:W-:Y:S01]  /*9470*/  @!PT LDS RZ, [RZ] ;  /* 0x00000000fffff984 */ /* 0x000fe20000000800 */
[----:B------:R3:W-:Y:S07]  /*9480*/  MEMBAR.ALL.CTA ;  /* 0x0000000000007992 */ /* 0x0007ee0000008000 */
[----:B---3--:R-:W3:Y:S02]  /*9490*/  FENCE.VIEW.ASYNC.S ;  /* 0x00000000000073c6 */ /* 0x008ee40000000000 */
[----:B---3--:R-:W-:Y:S06]  /*94a0*/  BAR.SYNC.DEFER_BLOCKING 0x1, 0x80 ;  /* 0x0042000000007b1d */ /* 0x008fec0000010000 */
[----:B------:R-:W-:Y:S05]  /*94b0*/  @P0 BRA `(.L_x_180) ;  /* 0x0000000000340947 */ /* 0x000fea0003800000 */
[----:B------:R-:W-:Y:S01]  /*94c0*/  UIADD3 UR12, UPT, UPT, UR43, 0x1600, URZ ;  /* 0x000016002b0c7890 */ /* 0x000fe2000fffe0ff */
[----:B------:R-:W-:Y:S01]  /*94d0*/  R2UR UR9, R98 ;  /* 0x00000000620972ca */ /* 0x000fe200000e0000 */
[----:B------:R-:W-:Y:S01]  /*94e0*/  UIADD3 UR10, UP0, UPT, UR46, 0x680, URZ ;  /* 0x000006802e0a7890 */ /* 0x000fe2000ff1e0ff */
[----:B------:R-:W-:Y:S01]  /*94f0*/  R2UR UR8, R97 ;  /* 0x00000000610872ca */ /* 0x000fe200000e0000 */
[----:B------:R-:W-:Y:S02]  /*9500*/  UMOV UR7, UR36 ;  /* 0x0000002400077c82 */ /* 0x000fe40008000000 */
[----:B------:R-:W-:Y:S01]  /*9510*/  IMAD.U32 R111, RZ, RZ, UR12 ;  /* 0x0000000cff6f7e24 */ /* 0x000fe2000f8e00ff */
[----:B------:R-:W-:Y:S04]  /*9520*/  UIADD3.X UR11, UPT, UPT, URZ, UR47, URZ, UP0, !UPT ;  /* 0x0000002fff0b7290 */ /* 0x000fe800087fe4ff */
[----:B------:R-:W-:Y:S03]  /*9530*/  R2UR UR4, R111 ;  /* 0x000000006f0472ca */ /* 0x000fe600000e0000 */
[----:B------:R-:W-:Y:S02]  /*9540*/  USHF.L.U32 UR5, UR9, 0x6, URZ ;  /* 0x0000000609057899 */ /* 0x000fe400080006ff */
[----:B------:R-:W-:Y:S09]  /*9550*/  USHF.L.U32 UR6, UR8, 0x6, URZ ;  /* 0x0000000608067899 */ /* 0x000ff200080006ff */
[----:B------:R3:W-:Y:S01]  /*9560*/  UTMASTG.3D [UR4], [UR10] ;  /* 0x000000040a0073b5 */ /* 0x0007e20008010000 */
[----:B------:R0:W-:Y:S01]  /*9570*/  UTMACMDFLUSH ;  /* 0x00000000000079b7 */ /* 0x0001e20000000000 */
[----:B---3--:R-:W-:Y:S04]  /*9580*/  DEPBAR.LE SB0, 0x0 ;  /* 0x000080000000791a */ /* 0x008fe80000000000 */
.L_x_180:
[----:B------:R-:W-:Y:S05]  /*9590*/  BSYNC.RECONVERGENT B0 ;  /* 0x0000000000007941 */ /* 0x000fea0003800200 */
.L_x_179:
[----:B------:R-:W-:Y:S01]  /*95a0*/  BAR.SYNC.DEFER_BLOCKING 0x1, 0x80 ;  /* 0x0042000000007b1d */ /* 0x000fe20000010000 */
[----:B------:R-:W-:Y:S01]  /*95b0*/  ISETP.NE.AND P2, PT, R112, RZ, PT ;  /* 0x000000ff7000720c */ /* 0x000fe20003f45270 */
[----:B------:R-:W-:Y:S01]  /*95c0*/  IMAD.IADD R98, R43, 0x1, R81 ;  /* 0x000000012b627824 */ /* 0x000fe200078e0251 */
[----:B------:R-:W-:Y:S01]  /*95d0*/  ISETP.NE.AND P0, PT, R114, 0x2, PT ;  /* 0x000000027200780c */ /* 0x000fe20003f05270 */
[----:B------:R-:W-:Y:S01]  /*95e0*/  IMAD.IADD R97, R45, 0x1, R96 ;  /* 0x000000012d617824 */ /* 0x000fe200078e0260 */
[----:B------:R-:W-:Y:S02]  /*95f0*/  ISETP.NE.AND P1, PT, R113, 0x4, PT ;  /* 0x000000047100780c */ /* 0x000fe40003f25270 */
[----:B------:R-:W-:Y:S02]  /*9600*/  SEL R0, RZ, 0x1, P0 ;  /* 0x00000001ff007807 */ /* 0x000fe40000000000 */
[----:B------:R-:W-:Y:S02]  /*9610*/  SEL R3, RZ, 0x1, P1 ;  /* 0x00000001ff037807 */ /* 0x000fe40000800000 */
[----:B------:R-:W-:Y:S02]  /*9620*/  LOP3.LUT R109, R109, R0, RZ, 0x3c, !PT ;  /* 0x000000006d6d7212 */ /* 0x000fe400078e3cff */
[----:B------:R-:W-:Y:S02]  /*9630*/  LOP3.LUT R110, R110, R3, RZ, 0x3c, !PT ;  /* 0x000000036e6e7212 */ /* 0x000fe400078e3cff */
[----:B------:R-:W-:Y:S02]  /*9640*/  @P2 R2UR UR36, R107 ;  /* 0x000000006b2422ca */ /* 0x000fe400000e0000 */
[----:B------:R-:W-:Y:S02]  /*9650*/  SEL R114, R114, RZ, P0 ;  /* 0x000000ff72727207 */ /* 0x000fe40000000000 */
[----:B------:R-:W-:Y:S01]  /*9660*/  SEL R44, R113, RZ, P1 ;  /* 0x000000ff712c7207 */ /* 0x000fe20000800000 */
[----:B------:R-:W-:Y:S10]  /*9670*/  @P2 BRA `(.L_x_181) ;  /* 0xffffffe400842947 */ /* 0x000ff4000383ffff */
[----:B------:R-:W-:Y:S05]  /*9680*/  EXIT ;  /* 0x000000000000794d */ /* 0x000fea0003800000 */
.L_x_25:
[----:B--2---:R2:W4:Y:S02]  /*9690*/  SYNCS.PHASECHK.TRANS64.TRYWAIT P0, [R3+URZ+0x510], R2 ;  /* 0x00051002030075a7 */ /* 0x00452400080011ff */
[----:B----4-:R-:W-:Y:S05]  /*96a0*/  @!P0 NANOSLEEP.SYNCS 0x989680 ;  /* 0x009896800000895d */ /* 0x010fea0003900000 */
[----:B------:R-:W4:Y:S02]  /*96b0*/  @!P0 SYNCS.PHASECHK.TRANS64 P0, [R3+URZ+0x510], R2 ;  /* 0x00051002030085a7 */ /* 0x000f2400080010ff */
[----:B----4-:R-:W-:Y:S05]  /*96c0*/  @!P0 BRA `(.L_x_25) ;  /* 0xfffffffc00f08947 */ /* 0x010fea000383ffff */
[----:B------:R-:W-:Y:S05]  /*96d0*/  BRA `(.L_x_182) ;  /* 0xffffff8800607947 */ /* 0x000fea000383ffff */
.L_x_28:
[----:B-1----:R-:W-:-:S07]  /*96e0*/  MOV R2, UR33 ;  /* 0x0000002100027c02 */ /* 0x002fce0008000f00 */
.L_x_183:
[----:B-1----:R1:W2:Y:S02]  /*96f0*/  SYNCS.PHASECHK.TRANS64.TRYWAIT P0, [R2+URZ+0x240], R5 ;  /* 0x00024005020075a7 */ /* 0x0022a400080011ff */
[----:B--2---:R-:W-:Y:S05]  /*9700*/  @!P0 NANOSLEEP.SYNCS 0x989680 ;  /* 0x009896800000895d */ /* 0x004fea0003900000 */
[----:B------:R-:W2:Y:S02]  /*9710*/  @!P0 SYNCS.PHASECHK.TRANS64 P0, [R2+URZ+0x240], R5 ;  /* 0x00024005020085a7 */ /* 0x000ea400080010ff */
[----:B--2---:R-:W-:Y:S05]  /*9720*/  @!P0 BRA `(.L_x_183) ;  /* 0xfffffffc00f08947 */ /* 0x004fea000383ffff */
[----:B------:R-:W-:Y:S05]  /*9730*/  BRA `(.L_x_27) ;  /* 0xffffff8800c87947 */ /* 0x000fea000383ffff */
.L_x_35:
[----:B-1----:R-:W-:-:S07]  /*9740*/  MOV R2, UR17 ;  /* 0x0000001100027c02 */ /* 0x002fce0008000f00 */
.L_x_184:
[----:B-1----:R1:W2:Y:S02]  /*9750*/  SYNCS.PHASECHK.TRANS64.TRYWAIT P0, [R2+URZ+0x240], R5 ;  /* 0x00024005020075a7 */ /* 0x0022a400080011ff */
[----:B--2---:R-:W-:Y:S05]  /*9760*/  @!P0 NANOSLEEP.SYNCS 0x989680 ;  /* 0x009896800000895d */ /* 0x004fea0003900000 */
[----:B------:R-:W2:Y:S02]  /*9770*/  @!P0 SYNCS.PHASECHK.TRANS64 P0, [R2+URZ+0x240], R5 ;  /* 0x00024005020085a7 */ /* 0x000ea400080010ff */
[----:B--2---:R-:W-:Y:S05]  /*9780*/  @!P0 BRA `(.L_x_184) ;  /* 0xfffffffc00f08947 */ /* 0x004fea000383ffff */
[----:B------:R-:W-:Y:S05]  /*9790*/  BRA `(.L_x_34) ;  /* 0xffffff8c00847947 */ /* 0x000fea000383ffff */
.L_x_40:
[----:B-1----:R1:W2:Y:S02]  /*97a0*/  SYNCS.PHASECHK.TRANS64.TRYWAIT P0, [R2+URZ+0x4a0], R3 ;  /* 0x0004a003020075a7 */ /* 0x0022a400080011ff */
[----:B--2---:R-:W-:Y:S05]  /*97b0*/  @!P0 NANOSLEEP.SYNCS 0x989680 ;  /* 0x009896800000895d */ /* 0x004fea0003900000 */
[----:B------:R-:W2:Y:S02]  /*97c0*/  @!P0 SYNCS.PHASECHK.TRANS64 P0, [R2+URZ+0x4a0], R3 ;  /* 0x0004a003020085a7 */ /* 0x000ea400080010ff */
[----:B--2---:R-:W-:Y:S05]  /*97d0*/  @!P0 BRA `(.L_x_40) ;  /* 0xfffffffc00f08947 */ /* 0x004fea000383ffff */
[----:B------:R-:W-:Y:S05]  /*97e0*/  BRA `(.L_x_185) ;  /* 0xffffff9000287947 */ /* 0x000fea000383ffff */
.L_x_44:
[----:B---3--:R-:W-:-:S07]  /*97f0*/  MOV R0, UR5 ;  /* 0x0000000500007c02 */ /* 0x008fce0008000f00 */
.L_x_186:
[----:B-1----:R1:W2:Y:S02]  /*9800*/  SYNCS.PHASECHK.TRANS64.TRYWAIT P0, [R0+URZ], R3 ;  /* 0x00000003000075a7 */ /* 0x0022a400080011ff */
[----:B--2---:R-:W-:Y:S05]  /*9810*/  @!P0 NANOSLEEP.SYNCS 0x989680 ;  /* 0x009896800000895d */ /* 0x004fea0003900000 */
[----:B------:R-:W2:Y:S02]  /*9820*/  @!P0 SYNCS.PHASECHK.TRANS64 P0, [R0+URZ], R3 ;  /* 0x00000003000085a7 */ /* 0x000ea400080010ff */
[----:B--2---:R-:W-:Y:S05]  /*9830*/  @!P0 BRA `(.L_x_186) ;  /* 0xfffffffc00f08947 */ /* 0x004fea000383ffff */
[----:B------:R-:W-:Y:S05]  /*9840*/  BRA `(.L_x_187) ;  /* 0xffffff9400987947 */ /* 0x000fea000383ffff */
.L_x_45:
[----:B---3--:R-:W-:-:S07]  /*9850*/  MOV R0, UR5 ;  /* 0x0000000500007c02 */ /* 0x008fce0008000f00 */
.L_x_188:
[----:B-1----:R1:W2:Y:S02]  /*9860*/  SYNCS.PHASECHK.TRANS64.TRYWAIT P0, [R0+URZ], R3 ;  /* 0x00000003000075a7 */ /* 0x0022a400080011ff */
[----:B--2---:R-:W-:Y:S05]  /*9870*/  @!P0 NANOSLEEP.SYNCS 0x989680 ;  /* 0x009896800000895d */ /* 0x004fea0003900000 */
[----:B------:R-:W2:Y:S02]  /*9880*/  @!P0 SYNCS.PHASECHK.TRANS64 P0, [R0+URZ], R3 ;  /* 0x00000003000085a7 */ /* 0x000ea400080010ff */
[----:B--2---:R-:W-:Y:S05]  /*9890*/  @!P0 BRA `(.L_x_188) ;  /* 0xfffffffc00f08947 */ /* 0x004fea000383ffff */
[----:B------:R-:W-:Y:S05]  /*98a0*/  BRA `(.L_x_189) ;  /* 0xffffff9400a47947 */ /* 0x000fea000383ffff */
.L_x_46:
[----:B---3--:R-:W-:-:S07]  /*98b0*/  MOV R0, UR5 ;  /* 0x0000000500007c02 */ /* 0x008fce0008000f00 */
.L_x_190:
[----:B-1----:R1:W2:Y:S02]  /*98c0*/  SYNCS.PHASECHK.TRANS64.TRYWAIT P0, [R0+URZ], R3 ;  /* 0x00000003000075a7 */ /* 0x0022a400080011ff */
[----:B--2---:R-:W-:Y:S05]  /*98d0*/  @!P0 NANOSLEEP.SYNCS 0x989680 ;  /* 0x009896800000895d */ /* 0x004fea0003900000 */
[----:B------:R-:W2:Y:S02]  /*98e0*/  @!P0 SYNCS.PHASECHK.TRANS64 P0, [R0+URZ], R3 ;  /* 0x00000003000085a7 */ /* 0x000ea400080010ff */
[----:B--2---:R-:W-:Y:S05]  /*98f0*/  @!P0 BRA `(.L_x_190) ;  /* 0xfffffffc00f08947 */ /* 0x004fea000383ffff */
[----:B------:R-:W-:Y:S05]  /*9900*/  BRA `(.L_x_191) ;  /* 0xffffff9400b07947 */ /* 0x000fea000383ffff */
.L_x_47:
[----:B---3--:R-:W-:-:S07]  /*9910*/  MOV R0, UR5 ;  /* 0x0000000500007c02 */ /* 0x008fce0008000f00 */
.L_x_192:
[----:B-1----:R1:W2:Y:S02]  /*9920*/  SYNCS.PHASECHK.TRANS64.TRYWAIT P0, [R0+URZ], R3 ;  /* 0x00000003000075a7 */ /* 0x0022a400080011ff */
[----:B--2---:R-:W-:Y:S05]  /*9930*/  @!P0 NANOSLEEP.SYNCS 0x989680 ;  /* 0x009896800000895d */ /* 0x004fea0003900000 */
[----:B------:R-:W2:Y:S02]  /*9940*/  @!P0 SYNCS.PHASECHK.TRANS64 P0, [R0+URZ], R3 ;  /* 0x00000003000085a7 */ /* 0x000ea400080010ff */
[----:B--2---:R-:W-:Y:S05]  /*9950*/  @!P0 BRA `(.L_x_192) ;  /* 0xfffffffc00f08947 */ /* 0x004fea000383ffff */
[----:B------:R-:W-:Y:S05]  /*9960*/  BRA `(.L_x_193) ;  /* 0xffffff9400bc7947 */ /* 0x000fea000383ffff */
.L_x_48:
[----:B---3--:R-:W-:-:S07]  /*9970*/  MOV R0, UR5 ;  /* 0x0000000500007c02 */ /* 0x008fce0008000f00 */
.L_x_194:
[----:B-1----:R1:W2:Y:S02]  /*9980*/  SYNCS.PHASECHK.TRANS64.TRYWAIT P0, [R0+URZ], R3 ;  /* 0x00000003000075a7 */ /* 0x0022a400080011ff */
[----:B--2---:R-:W-:Y:S05]  /*9990*/  @!P0 NANOSLEEP.SYNCS 0x989680 ;  /* 0x009896800000895d */ /* 0x004fea0003900000 */
[----:B------:R-:W2:Y:S02]  /*99a0*/  @!P0 SYNCS.PHASECHK.TRANS64 P0, [R0+URZ], R3 ;  /* 0x00000003000085a7 */ /* 0x000ea400080010ff */
[----:B--2---:R-:W-:Y:S05]  /*99b0*/  @!P0 BRA `(.L_x_194) ;  /* 0xfffffffc00f08947 */ /* 0x004fea000383ffff */
[----:B------:R-:W-:Y:S05]  /*99c0*/  BRA `(.L_x_195) ;  /* 0xffffff9400c87947 */ /* 0x000fea000383ffff */
.L_x_49:
[----:B---3--:R-:W-:-:S07]  /*99d0*/  MOV R0, UR5 ;  /* 0x0000000500007c02 */ /* 0x008fce0008000f00 */
.L_x_196:
[----:B-1----:R1:W2:Y:S02]  /*99e0*/  SYNCS.PHASECHK.TRANS64.TRYWAIT P0, [R0+URZ], R3 ;  /* 0x00000003000075a7 */ /* 0x0022a400080011ff */
[----:B--2---:R-:W-:Y:S05]  /*99f0*/  @!P0 NANOSLEEP.SYNCS 0x989680 ;  /* 0x009896800000895d */ /* 0x004fea0003900000 */
[----:B------:R-:W2:Y:S02]  /*9a00*/  @!P0 SYNCS.PHASECHK.TRANS64 P0, [R0+URZ], R3 ;  /* 0x00000003000085a7 */ /* 0x000ea400080010ff */
[----:B--2---:R-:W-:Y:S05]  /*9a10*/  @!P0 BRA `(.L_x_196) ;  /* 0xfffffffc00f08947 */ /* 0x004fea000383ffff */
[----:B------:R-:W-:Y:S05]  /*9a20*/  BRA `(.L_x_197) ;  /* 0xffffff9400d47947 */ /* 0x000fea000383ffff */
.L_x_50:
[----:B---3--:R-:W-:-:S07]  /*9a30*/  MOV R0, UR5 ;  /* 0x0000000500007c02 */ /* 0x008fce0008000f00 */
.L_x_198:
[----:B-1----:R1:W2:Y:S02]  /*9a40*/  SYNCS.PHASECHK.TRANS64.TRYWAIT P0, [R0+URZ], R3 ;  /* 0x00000003000075a7 */ /* 0x0022a400080011ff */
[----:B--2---:R-:W-:Y:S05]  /*9a50*/  @!P0 NANOSLEEP.SYNCS 0x989680 ;  /* 0x009896800000895d */ /* 0x004fea0003900000 */
[----:B------:R-:W2:Y:S02]  /*9a60*/  @!P0 SYNCS.PHASECHK.TRANS64 P0, [R0+URZ], R3 ;  /* 0x00000003000085a7 */ /* 0x000ea400080010ff */
[----:B--2---:R-:W-:Y:S05]  /*9a70*/  @!P0 BRA `(.L_x_198) ;  /* 0xfffffffc00f08947 */ /* 0x004fea000383ffff */
[----:B------:R-:W-:Y:S05]  /*9a80*/  BRA `(.L_x_199) ;  /* 0xffffff9400e07947 */ /* 0x000fea000383ffff */
.L_x_51:
[----:B---3--:R-:W-:-:S07]  /*9a90*/  MOV R0, UR5 ;  /* 0x0000000500007c02 */ /* 0x008fce0008000f00 */
.L_x_200:
[----:B-1----:R1:W2:Y:S02]  /*9aa0*/  SYNCS.PHASECHK.TRANS64.TRYWAIT P0, [R0+URZ], R3 ;  /* 0x00000003000075a7 */ /* 0x0022a400080011ff */
[----:B--2---:R-:W-:Y:S05]  /*9ab0*/  @!P0 NANOSLEEP.SYNCS 0x989680 ;  /* 0x009896800000895d */ /* 0x004fea0003900000 */
[----:B------:R-:W2:Y:S02]  /*9ac0*/  @!P0 SYNCS.PHASECHK.TRANS64 P0, [R0+URZ], R3 ;  /* 0x00000003000085a7 */ /* 0x000ea400080010ff */
[----:B--2---:R-:W-:Y:S05]  /*9ad0*/  @!P0 BRA `(.L_x_200) ;  /* 0xfffffffc00f08947 */ /* 0x004fea000383ffff */
[----:B------:R-:W-:Y:S05]  /*9ae0*/  BRA `(.L_x_201) ;  /* 0xffffff9400ec7947 */ /* 0x000fea000383ffff */
.L_x_52:
[----:B---3--:R-:W-:-:S07]  /*9af0*/  MOV R0, UR5 ;  /* 0x0000000500007c02 */ /* 0x008fce0008000f00 */
.L_x_202:
[----:B-1----:R1:W2:Y:S02]  /*9b00*/  SYNCS.PHASECHK.TRANS64.TRYWAIT P0, [R0+URZ], R3 ;  /* 0x00000003000075a7 */ /* 0x0022a400080011ff */
[----:B--2---:R-:W-:Y:S05]  /*9b10*/  @!P0 NANOSLEEP.SYNCS 0x989680 ;  /* 0x009896800000895d */ /* 0x004fea0003900000 */
[----:B------:R-:W2:Y:S02]  /*9b20*/  @!P0 SYNCS.PHASECHK.TRANS64 P0, [R0+URZ], R3 ;  /* 0x00000003000085a7 */ /* 0x000ea400080010ff */
[----:B--2---:R-:W-:Y:S05]  /*9b30*/  @!P0 BRA `(.L_x_202) ;  /* 0xfffffffc00f08947 */ /* 0x004fea000383ffff */
[----:B------:R-:W-:Y:S05]  /*9b40*/  BRA `(.L_x_203) ;  /* 0xffffff9400f87947 */ /* 0x000fea000383ffff */
.L_x_53:
[----:B---3--:R-:W-:-:S07]  /*9b50*/  MOV R0, UR5 ;  /* 0x0000000500007c02 */ /* 0x008fce0008000f00 */
.L_x_204:
[----:B-1----:R1:W2:Y:S02]  /*9b60*/  SYNCS.PHASECHK.TRANS64.TRYWAIT P0, [R0+URZ], R3 ;  /* 0x00000003000075a7 */ /* 0x0022a400080011ff */
[----:B--2---:R-:W-:Y:S05]  /*9b70*/  @!P0 NANOSLEEP.SYNCS 0x989680 ;  /* 0x009896800000895d */ /* 0x004fea0003900000 */
[----:B------:R-:W2:Y:S02]  /*9b80*/  @!P0 SYNCS.PHASECHK.TRANS64 P0, [R0+URZ], R3 ;  /* 0x00000003000085a7 */ /* 0x000ea400080010ff */
[----:B--2---:R-:W-:Y:S05]  /*9b90*/  @!P0 BRA `(.L_x_204) ;  /* 0xfffffffc00f08947 */ /* 0x004fea000383ffff */
[----:B------:R-:W-:Y:S05]  /*9ba0*/  BRA `(.L_x_205) ;  /* 0xffffff9800047947 */ /* 0x000fea000383ffff */
.L_x_54:
[----:B---3--:R-:W-:-:S07]  /*9bb0*/  MOV R0, UR5 ;  /* 0x0000000500007c02 */ /* 0x008fce0008000f00 */
.L_x_206:
[----:B-1----:R1:W2:Y:S02]  /*9bc0*/  SYNCS.PHASECHK.TRANS64.TRYWAIT P0, [R0+URZ], R3 ;  /* 0x00000003000075a7 */ /* 0x0022a400080011ff */
[----:B--2---:R-:W-:Y:S05]  /*9bd0*/  @!P0 NANOSLEEP.SYNCS 0x989680 ;  /* 0x009896800000895d */ /* 0x004fea0003900000 */
[----:B------:R-:W2:Y:S02]  /*9be0*/  @!P0 SYNCS.PHASECHK.TRANS64 P0, [R0+URZ], R3 ;  /* 0x00000003000085a7 */ /* 0x000ea400080010ff */
[----:B--2---:R-:W-:Y:S05]  /*9bf0*/  @!P0 BRA `(.L_x_206) ;  /* 0xfffffffc00f08947 */ /* 0x004fea000383ffff */
[----:B------:R-:W-:Y:S05]  /*9c00*/  BRA `(.L_x_207) ;  /* 0xffffff9800107947 */ /* 0x000fea000383ffff */
.L_x_55:
[----:B---3--:R-:W-:-:S07]  /*9c10*/  MOV R0, UR5 ;  /* 0x0000000500007c02 */ /* 0x008fce0008000f00 */
.L_x_208:
[----:B-1----:R1:W2:Y:S02]  /*9c20*/  SYNCS.PHASECHK.TRANS64.TRYWAIT P0, [R0+URZ], R3 ;  /* 0x00000003000075a7 */ /* 0x0022a400080011ff */
[----:B--2---:R-:W-:Y:S05]  /*9c30*/  @!P0 NANOSLEEP.SYNCS 0x989680 ;  /* 0x009896800000895d */ /* 0x004fea0003900000 */
[----:B------:R-:W2:Y:S02]  /*9c40*/  @!P0 SYNCS.PHASECHK.TRANS64 P0, [R0+URZ], R3 ;  /* 0x00000003000085a7 */ /* 0x000ea400080010ff */
[----:B--2---:R-:W-:Y:S05]  /*9c50*/  @!P0 BRA `(.L_x_208) ;  /* 0xfffffffc00f08947 */ /* 0x004fea000383ffff */
[----:B------:R-:W-:Y:S05]  /*9c60*/  BRA `(.L_x_209) ;  /* 0xffffff98001c7947 */ /* 0x000fea000383ffff */
.L_x_56:
[----:B---3--:R-:W-:-:S07]  /*9c70*/  MOV R0, UR5 ;  /* 0x0000000500007c02 */ /* 0x008fce0008000f00 */
.L_x_210:
[----:B-1----:R1:W2:Y:S02]  /*9c80*/  SYNCS.PHASECHK.TRANS64.TRYWAIT P0, [R0+URZ], R3 ;  /* 0x00000003000075a7 */ /* 0x0022a400080011ff */
[----:B--2---:R-:W-:Y:S05]  /*9c90*/  @!P0 NANOSLEEP.SYNCS 0x989680 ;  /* 0x009896800000895d */ /* 0x004fea0003900000 */
[----:B------:R-:W2:Y:S02]  /*9ca0*/  @!P0 SYNCS.PHASECHK.TRANS64 P0, [R0+URZ], R3 ;  /* 0x00000003000085a7 */ /* 0x000ea400080010ff */
[----:B--2---:R-:W-:Y:S05]  /*9cb0*/  @!P0 BRA `(.L_x_210) ;  /* 0xfffffffc00f08947 */ /* 0x004fea000383ffff */
[----:B------:R-:W-:Y:S05]  /*9cc0*/  BRA `(.L_x_211) ;  /* 0xffffff9800287947 */ /* 0x000fea000383ffff */
.L_x_57:
[----:B---3--:R-:W-:-:S07]  /*9cd0*/  MOV R0, UR5 ;  /* 0x0000000500007c02 */ /* 0x008fce0008000f00 */
.L_x_212:
[----:B-1----:R1:W2:Y:S02]  /*9ce0*/  SYNCS.PHASECHK.TRANS64.TRYWAIT P0, [R0+URZ], R3 ;  /* 0x00000003000075a7 */ /* 0x0022a400080011ff */
[----:B--2---:R-:W-:Y:S05]  /*9cf0*/  @!P0 NANOSLEEP.SYNCS 0x989680 ;  /* 0x009896800000895d */ /* 0x004fea0003900000 */
[----:B------:R-:W2:Y:S02]  /*9d00*/  @!P0 SYNCS.PHASECHK.TRANS64 P0, [R0+URZ], R3 ;  /* 0x00000003000085a7 */ /* 0x000ea400080010ff */
[----:B--2---:R-:W-:Y:S05]  /*9d10*/  @!P0 BRA `(.L_x_212) ;  /* 0xfffffffc00f08947 */ /* 0x004fea000383ffff */
[----:B------:R-:W-:Y:S05]  /*9d20*/  BRA `(.L_x_213) ;  /* 0xffffff9800347947 */ /* 0x000fea000383ffff */
.L_x_58:
[----:B---3--:R-:W-:-:S07]  /*9d30*/  MOV R0, UR5 ;  /* 0x0000000500007c02 */ /* 0x008fce0008000f00 */
.L_x_214:
[----:B-1----:R1:W2:Y:S02]  /*9d40*/  SYNCS.PHASECHK.TRANS64.TRYWAIT P0, [R0+URZ], R3 ;  /* 0x00000003000075a7 */ /* 0x0022a400080011ff */
[----:B--2---:R-:W-:Y:S05]  /*9d50*/  @!P0 NANOSLEEP.SYNCS 0x989680 ;  /* 0x009896800000895d */ /* 0x004fea0003900000 */
[----:B------:R-:W2:Y:S02]  /*9d60*/  @!P0 SYNCS.PHASECHK.TRANS64 P0, [R0+URZ], R3 ;  /* 0x00000003000085a7 */ /* 0x000ea400080010ff */
[----:B--2---:R-:W-:Y:S05]  /*9d70*/  @!P0 BRA `(.L_x_214) ;  /* 0xfffffffc00f08947 */ /* 0x004fea000383ffff */
[----:B------:R-:W-:Y:S05]  /*9d80*/  BRA `(.L_x_215) ;  /* 0xffffff9800407947 */ /* 0x000fea000383ffff */
.L_x_59:
[----:B---3--:R-:W-:-:S07]  /*9d90*/  MOV R0, UR5 ;  /* 0x0000000500007c02 */ /* 0x008fce0008000f00 */
.L_x_216:
[----:B-1----:R1:W2:Y:S02]  /*9da0*/  SYNCS.PHASECHK.TRANS64.TRYWAIT P0, [R0+URZ], R3 ;  /* 0x00000003000075a7 */ /* 0x0022a400080011ff */
[----:B--2---:R-:W-:Y:S05]  /*9db0*/  @!P0 NANOSLEEP.SYNCS 0x989680 ;  /* 0x009896800000895d */ /* 0x004fea0003900000 */
[----:B------:R-:W2:Y:S02]  /*9dc0*/  @!P0 SYNCS.PHASECHK.TRANS64 P0, [R0+URZ], R3 ;  /* 0x00000003000085a7 */ /* 0x000ea400080010ff */
[----:B--2---:R-:W-:Y:S05]  /*9dd0*/  @!P0 BRA `(.L_x_216) ;  /* 0xfffffffc00f08947 */ /* 0x004fea000383ffff */
[----:B------:R-:W-:Y:S05]  /*9de0*/  BRA `(.L_x_217) ;  /* 0xffffff98004c7947 */ /* 0x000fea000383ffff */
.L_x_60:
[----:B---3--:R-:W-:-:S07]  /*9df0*/  MOV R0, UR5 ;  /* 0x0000000500007c02 */ /* 0x008fce0008000f00 */
.L_x_218:
[----:B-1----:R1:W2:Y:S02]  /*9e00*/  SYNCS.PHASECHK.TRANS64.TRYWAIT P0, [R0+URZ], R3 ;  /* 0x00000003000075a7 */ /* 0x0022a400080011ff */
[----:B--2---:R-:W-:Y:S05]  /*9e10*/  @!P0 NANOSLEEP.SYNCS 0x989680 ;  /* 0x009896800000895d */ /* 0x004fea0003900000 */
[----:B------:R-:W2:Y:S02]  /*9e20*/  @!P0 SYNCS.PHASECHK.TRANS64 P0, [R0+URZ], R3 ;  /* 0x00000003000085a7 */ /* 0x000ea400080010ff */
[----:B--2---:R-:W-:Y:S05]  /*9e30*/  @!P0 BRA `(.L_x_218) ;  /* 0xfffffffc00f08947 */ /* 0x004fea000383ffff */
[----:B------:R-:W-:Y:S05]  /*9e40*/  BRA `(.L_x_219) ;  /* 0xffffff9800587947 */ /* 0x000fea000383ffff */
.L_x_61:
[----:B---3--:R-:W-:-:S07]  /*9e50*/  MOV R0, UR5 ;  /* 0x0000000500007c02 */ /* 0x008fce0008000f00 */
.L_x_220:
[----:B-1----:R1:W2:Y:S02]  /*9e60*/  SYNCS.PHASECHK.TRANS64.TRYWAIT P0, [R0+URZ], R3 ;  /* 0x00000003000075a7 */ /* 0x0022a400080011ff */
[----:B--2---:R-:W-:Y:S05]  /*9e70*/  @!P0 NANOSLEEP.SYNCS 0x989680 ;  /* 0x009896800000895d */ /* 0x004fea0003900000 */
[----:B------:R-:W2:Y:S02]  /*9e80*/  @!P0 SYNCS.PHASECHK.TRANS64 P0, [R0+URZ], R3 ;  /* 0x00000003000085a7 */ /* 0x000ea400080010ff */
[----:B--2---:R-:W-:Y:S05]  /*9e90*/  @!P0 BRA `(.L_x_220) ;  /* 0xfffffffc00f08947 */ /* 0x004fea000383ffff */
[----:B------:R-:W-:Y:S05]  /*9ea0*/  BRA `(.L_x_221) ;  /* 0xffffff9800647947 */ /* 0x000fea000383ffff */
.L_x_62:
[----:B---3--:R-:W-:-:S07]  /*9eb0*/  MOV R0, UR5 ;  /* 0x0000000500007c02 */ /* 0x008fce0008000f00 */
.L_x_222:
[----:B-1----:R1:W2:Y:S02]  /*9ec0*/  SYNCS.PHASECHK.TRANS64.TRYWAIT P0, [R0+URZ], R3 ;  /* 0x00000003000075a7 */ /* 0x0022a400080011ff */
[----:B--2---:R-:W-:Y:S05]  /*9ed0*/  @!P0 NANOSLEEP.SYNCS 0x989680 ;  /* 0x009896800000895d */ /* 0x004fea0003900000 */
[----:B------:R-:W2:Y:S02]  /*9ee0*/  @!P0 SYNCS.PHASECHK.TRANS64 P0, [R0+URZ], R3 ;  /* 0x00000003000085a7 */ /* 0x000ea400080010ff */
[----:B--2---:R-:W-:Y:S05]  /*9ef0*/  @!P0 BRA `(.L_x_222) ;  /* 0xfffffffc00f08947 */ /* 0x004fea000383ffff */
[----:B------:R-:W-:Y:S05]  /*9f00*/  BRA `(.L_x_223) ;  /* 0xffffff9800707947 */ /* 0x000fea000383ffff */
.L_x_63:
[----:B---3--:R-:W-:-:S07]  /*9f10*/  MOV R0, UR5 ;  /* 0x0000000500007c02 */ /* 0x008fce0008000f00 */
.L_x_224:
[----:B-1----:R1:W2:Y:S02]  /*9f20*/  SYNCS.PHASECHK.TRANS64.TRYWAIT P0, [R0+URZ], R3 ;  /* 0x00000003000075a7 */ /* 0x0022a400080011ff */
[----:B--2---:R-:W-:Y:S05]  /*9f30*/  @!P0 NANOSLEEP.SYNCS 0x989680 ;  /* 0x009896800000895d */ /* 0x004fea0003900000 */
[----:B------:R-:W2:Y:S02]  /*9f40*/  @!P0 SYNCS.PHASECHK.TRANS64 P0, [R0+URZ], R3 ;  /* 0x00000003000085a7 */ /* 0x000ea400080010ff */
[----:B--2---:R-:W-:Y:S05]  /*9f50*/  @!P0 BRA `(.L_x_224) ;  /* 0xfffffffc00f08947 */ /* 0x004fea000383ffff */
[----:B------:R-:W-:Y:S05]  /*9f60*/  BRA `(.L_x_225) ;  /* 0xffffff98007c7947 */ /* 0x000fea000383ffff */
.L_x_64:
[----:B---3--:R-:W-:-:S07]  /*9f70*/  MOV R0, UR5 ;  /* 0x0000000500007c02 */ /* 0x008fce0008000f00 */
.L_x_226:
[----:B-1----:R1:W2:Y:S02]  /*9f80*/  SYNCS.PHASECHK.TRANS64.TRYWAIT P0, [R0+URZ], R3 ;  /* 0x00000003000075a7 */ /* 0x0022a400080011ff */
[----:B--2---:R-:W-:Y:S05]  /*9f90*/  @!P0 NANOSLEEP.SYNCS 0x989680 ;  /* 0x009896800000895d */ /* 0x004fea0003900000 */
[----:B------:R-:W2:Y:S02]  /*9fa0*/  @!P0 SYNCS.PHASECHK.TRANS64 P0, [R0+URZ], R3 ;  /* 0x00000003000085a7 */ /* 0x000ea400080010ff */
[----:B--2---:R-:W-:Y:S05]  /*9fb0*/  @!P0 BRA `(.L_x_226) ;  /* 0xfffffffc00f08947 */ /* 0x004fea000383ffff */
[----:B------:R-:W-:Y:S05]  /*9fc0*/  BRA `(.L_x_227) ;  /* 0xffffff9800887947 */ /* 0x000fea000383ffff */
.L_x_65:
[----:B---3--:R-:W-:-:S07]  /*9fd0*/  MOV R0, UR5 ;  /* 0x0000000500007c02 */ /* 0x008fce0008000f00 */
.L_x_228:
[----:B-1----:R1:W2:Y:S02]  /*9fe0*/  SYNCS.PHASECHK.TRANS64.TRYWAIT P0, [R0+URZ], R3 ;  /* 0x00000003000075a7 */ /* 0x0022a400080011ff */
[----:B--2---:R-:W-:Y:S05]  /*9ff0*/  @!P0 NANOSLEEP.SYNCS 0x989680 ;  /* 0x009896800000895d */ /* 0x004fea0003900000 */
[----:B------:R-:W2:Y:S02]  /*a000*/  @!P0 SYNCS.PHASECHK.TRANS64 P0, [R0+URZ], R3 ;  /* 0x00000003000085a7 */ /* 0x000ea400080010ff */
[----:B--2---:R-:W-:Y:S05]  /*a010*/  @!P0 BRA `(.L_x_228) ;  /* 0xfffffffc00f08947 */ /* 0x004fea000383ffff */
[----:B------:R-:W-:Y:S05]  /*a020*/  BRA `(.L_x_229) ;  /* 0xffffff9800947947 */ /* 0x000fea000383ffff */
.L_x_66:
[----:B---3--:R-:W-:-:S07]  /*a030*/  MOV R0, UR5 ;  /* 0x0000000500007c02 */ /* 0x008fce0008000f00 */
.L_x_230:
[----:B-1----:R1:W2:Y:S02]  /*a040*/  SYNCS.PHASECHK.TRANS64.TRYWAIT P0, [R0+URZ], R3 ;  /* 0x00000003000075a7 */ /* 0x0022a400080011ff */
[----:B--2---:R-:W-:Y:S05]  /*a050*/  @!P0 NANOSLEEP.SYNCS 0x989680 ;  /* 0x009896800000895d */ /* 0x004fea0003900000 */
[----:B------:R-:W2:Y:S02]  /*a060*/  @!P0 SYNCS.PHASECHK.TRANS64 P0, [R0+URZ], R3 ;  /* 0x00000003000085a7 */ /* 0x000ea400080010ff */
[----:B--2---:R-:W-:Y:S05]  /*a070*/  @!P0 BRA `(.L_x_230) ;  /* 0xfffffffc00f08947 */ /* 0x004fea000383ffff */
[----:B------:R-:W-:Y:S05]  /*a080*/  BRA `(.L_x_231) ;  /* 0xffffff9800a07947 */ /* 0x000fea000383ffff */
.L_x_67:
[----:B---3--:R-:W-:-:S07]  /*a090*/  MOV R0, UR5 ;  /* 0x0000000500007c02 */ /* 0x008fce0008000f00 */
.L_x_232:
[----:B-1----:R1:W2:Y:S02]  /*a0a0*/  SYNCS.PHASECHK.TRANS64.TRYWAIT P0, [R0+URZ], R3 ;  /* 0x00000003000075a7 */ /* 0x0022a400080011ff */
[----:B--2---:R-:W-:Y:S05]  /*a0b0*/  @!P0 NANOSLEEP.SYNCS 0x989680 ;  /* 0x009896800000895d */ /* 0x004fea0003900000 */
[----:B------:R-:W2:Y:S02]  /*a0c0*/  @!P0 SYNCS.PHASECHK.TRANS64 P0, [R0+URZ], R3 ;  /* 0x00000003000085a7 */ /* 0x000ea400080010ff */
[----:B--2---:R-:W-:Y:S05]  /*a0d0*/  @!P0 BRA `(.L_x_232) ;  /* 0xfffffffc00f08947 */ /* 0x004fea000383ffff */
[----:B------:R-:W-:Y:S05]  /*a0e0*/  BRA `(.L_x_233) ;  /* 0xffffff9800ac7947 */ /* 0x000fea000383ffff */
.L_x_68:
[----:B---3--:R-:W-:-:S07]  /*a0f0*/  MOV R0, UR5 ;  /* 0x0000000500007c02 */ /* 0x008fce0008000f00 */
.L_x_234:
[----:B-1----:R1:W2:Y:S02]  /*a100*/  SYNCS.PHASECHK.TRANS64.TRYWAIT P0, [R0+URZ], R3 ;  /* 0x00000003000075a7 */ /* 0x0022a400080011ff */
[----:B--2---:R-:W-:Y:S05]  /*a110*/  @!P0 NANOSLEEP.SYNCS 0x989680 ;  /* 0x009896800000895d */ /* 0x004fea0003900000 */
[----:B------:R-:W2:Y:S02]  /*a120*/  @!P0 SYNCS.PHASECHK.TRANS64 P0, [R0+URZ], R3 ;  /* 0x00000003000085a7 */ /* 0x000ea400080010ff */
[----:B--2---:R-:W-:Y:S05]  /*a130*/  @!P0 BRA `(.L_x_234) ;  /* 0xfffffffc00f08947 */ /* 0x004fea000383ffff */
[----:B------:R-:W-:Y:S05]  /*a140*/  BRA `(.L_x_235) ;  /* 0xffffff9800b87947 */ /* 0x000fea000383ffff */
.L_x_69:
[----:B---3--:R-:W-:-:S07]  /*a150*/  MOV R0, UR5 ;  /* 0x0000000500007c02 */ /* 0x008fce0008000f00 */
.L_x_236:
[----:B-1----:R1:W2:Y:S02]  /*a160*/  SYNCS.PHASECHK.TRANS64.TRYWAIT P0, [R0+URZ], R3 ;  /* 0x00000003000075a7 */ /* 0x0022a400080011ff */
[----:B--2---:R-:W-:Y:S05]  /*a170*/  @!P0 NANOSLEEP.SYNCS 0x989680 ;  /* 0x009896800000895d */ /* 0x004fea0003900000 */
[----:B------:R-:W2:Y:S02]  /*a180*/  @!P0 SYNCS.PHASECHK.TRANS64 P0, [R0+URZ], R3 ;  /* 0x00000003000085a7 */ /* 0x000ea400080010ff */
[----:B--2---:R-:W-:Y:S05]  /*a190*/  @!P0 BRA `(.L_x_236) ;  /* 0xfffffffc00f08947 */ /* 0x004fea000383ffff */
[----:B------:R-:W-:Y:S05]  /*a1a0*/  BRA `(.L_x_237) ;  /* 0xffffff9800c47947 */ /* 0x000fea000383ffff */
.L_x_70:
[----:B---3--:R-:W-:-:S07]  /*a1b0*/  MOV R0, UR5 ;  /* 0x0000000500007c02 */ /* 0x008fce0008000f00 */
.L_x_238:
[----:B-1----:R1:W2:Y:S02]  /*a1c0*/  SYNCS.PHASECHK.TRANS64.TRYWAIT P0, [R0+URZ], R3 ;  /* 0x00000003000075a7 */ /* 0x0022a400080011ff */
[----:B--2---:R-:W-:Y:S05]  /*a1d0*/  @!P0 NANOSLEEP.SYNCS 0x989680 ;  /* 0x009896800000895d */ /* 0x004fea0003900000 */
[----:B------:R-:W2:Y:S02]  /*a1e0*/  @!P0 SYNCS.PHASECHK.TRANS64 P0, [R0+URZ], R3 ;  /* 0x00000003000085a7 */ /* 0x000ea400080010ff */
[----:B--2---:R-:W-:Y:S05]  /*a1f0*/  @!P0 BRA `(.L_x_238) ;  /* 0xfffffffc00f08947 */ /* 0x004fea000383ffff */
[----:B------:R-:W-:Y:S05]  /*a200*/  BRA `(.L_x_239) ;  /* 0xffffff9800d07947 */ /* 0x000fea000383ffff */
.L_x_71:
[----:B---3--:R-:W-:-:S07]  /*a210*/  MOV R0, UR5 ;  /* 0x0000000500007c02 */ /* 0x008fce0008000f00 */
.L_x_240:
[----:B-1----:R1:W2:Y:S02]  /*a220*/  SYNCS.PHASECHK.TRANS64.TRYWAIT P0, [R0+URZ], R3 ;  /* 0x00000003000075a7 */ /* 0x0022a400080011ff */
[----:B--2---:R-:W-:Y:S05]  /*a230*/  @!P0 NANOSLEEP.SYNCS 0x989680 ;  /* 0x009896800000895d */ /* 0x004fea0003900000 */
[----:B------:R-:W2:Y:S02]  /*a240*/  @!P0 SYNCS.PHASECHK.TRANS64 P0, [R0+URZ], R3 ;  /* 0x00000003000085a7 */ /* 0x000ea400080010ff */
[----:B--2---:R-:W-:Y:S05]  /*a250*/  @!P0 BRA `(.L_x_240) ;  /* 0xfffffffc00f08947 */ /* 0x004fea000383ffff */
[----:B------:R-:W-:Y:S05]  /*a260*/  BRA `(.L_x_241) ;  /* 0xffffff9800dc7947 */ /* 0x000fea000383ffff */
.L_x_72:
[----:B---3--:R-:W-:-:S07]  /*a270*/  MOV R0, UR5 ;  /* 0x0000000500007c02 */ /* 0x008fce0008000f00 */
.L_x_242:
[----:B-1----:R1:W2:Y:S02]  /*a280*/  SYNCS.PHASECHK.TRANS64.TRYWAIT P0, [R0+URZ], R3 ;  /* 0x00000003000075a7 */ /* 0x0022a400080011ff */
[----:B--2---:R-:W-:Y:S05]  /*a290*/  @!P0 NANOSLEEP.SYNCS 0x989680 ;  /* 0x009896800000895d */ /* 0x004fea0003900000 */
[----:B------:R-:W2:Y:S02]  /*a2a0*/  @!P0 SYNCS.PHASECHK.TRANS64 P0, [R0+URZ], R3 ;  /* 0x00000003000085a7 */ /* 0x000ea400080010ff */
[----:B--2---:R-:W-:Y:S05]  /*a2b0*/  @!P0 BRA `(.L_x_242) ;  /* 0xfffffffc00f08947 */ /* 0x004fea000383ffff */
[----:B------:R-:W-:Y:S05]  /*a2c0*/  BRA `(.L_x_243) ;  /* 0xffffff9800e87947 */ /* 0x000fea000383ffff */
.L_x_73:
[----:B---3--:R-:W-:-:S07]  /*a2d0*/  MOV R0, UR5 ;  /* 0x0000000500007c02 */ /* 0x008fce0008000f00 */
.L_x_244:
[----:B-1----:R1:W2:Y:S02]  /*a2e0*/  SYNCS.PHASECHK.TRANS64.TRYWAIT P0, [R0+URZ], R3 ;  /* 0x00000003000075a7 */ /* 0x0022a400080011ff */
[----:B--2---:R-:W-:Y:S05]  /*a2f0*/  @!P0 NANOSLEEP.SYNCS 0x989680 ;  /* 0x009896800000895d */ /* 0x004fea0003900000 */
[----:B------:R-:W2:Y:S02]  /*a300*/  @!P0 SYNCS.PHASECHK.TRANS64 P0, [R0+URZ], R3 ;  /* 0x00000003000085a7 */ /* 0x000ea400080010ff */
[----:B--2---:R-:W-:Y:S05]  /*a310*/  @!P0 BRA `(.L_x_244) ;  /* 0xfffffffc00f08947 */ /* 0x004fea000383ffff */
[----:B------:R-:W-:Y:S05]  /*a320*/  BRA `(.L_x_245) ;  /* 0xffffff9800f47947 */ /* 0x000fea000383ffff */
.L_x_74:
[----:B---3--:R-:W-:-:S07]  /*a330*/  MOV R0, UR5 ;  /* 0x0000000500007c02 */ /* 0x008fce0008000f00 */
.L_x_246:
[----:B-1----:R1:W2:Y:S02]  /*a340*/  SYNCS.PHASECHK.TRANS64.TRYWAIT P0, [R0+URZ], R3 ;  /* 0x00000003000075a7 */ /* 0x0022a400080011ff */
[----:B--2---:R-:W-:Y:S05]  /*a350*/  @!P0 NANOSLEEP.SYNCS 0x989680 ;  /* 0x009896800000895d */ /* 0x004fea0003900000 */
[----:B------:R-:W2:Y:S02]  /*a360*/  @!P0 SYNCS.PHASECHK.TRANS64 P0, [R0+URZ], R3 ;  /* 0x00000003000085a7 */ /* 0x000ea400080010ff */
[----:B--2---:R-:W-:Y:S05]  /*a370*/  @!P0 BRA `(.L_x_246) ;  /* 0xfffffffc00f08947 */ /* 0x004fea000383ffff */
[----:B------:R-:W-:Y:S05]  /*a380*/  BRA `(.L_x_247) ;  /* 0xffffff9c00007947 */ /* 0x000fea000383ffff */
.L_x_75:
[----:B---3--:R-:W-:-:S07]  /*a390*/  MOV R0, UR5 ;  /* 0x0000000500007c02 */ /* 0x008fce0008000f00 */
.L_x_248:
[----:B-1----:R1:W2:Y:S02]  /*a3a0*/  SYNCS.PHASECHK.TRANS64.TRYWAIT P0, [R0+URZ], R3 ;  /* 0x00000003000075a7 */ /* 0x0022a400080011ff */
[----:B--2---:R-:W-:Y:S05]  /*a3b0*/  @!P0 NANOSLEEP.SYNCS 0x989680 ;  /* 0x009896800000895d */ /* 0x004fea0003900000 */
[----:B------:R-:W2:Y:S02]  /*a3c0*/  @!P0 SYNCS.PHASECHK.TRANS64 P0, [R0+URZ], R3 ;  /* 0x00000003000085a7 */ /* 0x000ea400080010ff */
[----:B--2---:R-:W-:Y:S05]  /*a3d0*/  @!P0 BRA `(.L_x_248) ;  /* 0xfffffffc00f08947 */ /* 0x004fea000383ffff */
[----:B------:R-:W-:Y:S05]  /*a3e0*/  BRA `(.L_x_249) ;  /* 0xffffff9c000c7947 */ /* 0x000fea000383ffff */
.L_x_76:
[----:B---3--:R-:W-:-:S07]  /*a3f0*/  MOV R0, UR5 ;  /* 0x0000000500007c02 */ /* 0x008fce0008000f00 */
.L_x_250:
[----:B-1----:R1:W2:Y:S02]  /*a400*/  SYNCS.PHASECHK.TRANS64.TRYWAIT P0, [R0+URZ], R3 ;  /* 0x00000003000075a7 */ /* 0x0022a400080011ff */
[----:B--2---:R-:W-:Y:S05]  /*a410*/  @!P0 NANOSLEEP.SYNCS 0x989680 ;  /* 0x009896800000895d */ /* 0x004fea0003900000 */
[----:B------:R-:W2:Y:S02]  /*a420*/  @!P0 SYNCS.PHASECHK.TRANS64 P0, [R0+URZ], R3 ;  /* 0x00000003000085a7 */ /* 0x000ea400080010ff */
[----:B--2---:R-:W-:Y:S05]  /*a430*/  @!P0 BRA `(.L_x_250) ;  /* 0xfffffffc00f08947 */ /* 0x004fea000383ffff */
[----:B------:R-:W-:Y:S05]  /*a440*/  BRA `(.L_x_251) ;  /* 0xffffff9c00187947 */ /* 0x000fea000383ffff */
.L_x_77:
[----:B---3--:R-:W-:-:S07]  /*a450*/  MOV R0, UR5 ;  /* 0x0000000500007c02 */ /* 0x008fce0008000f00 */
.L_x_252:
[----:B-1----:R1:W2:Y:S02]  /*a460*/  SYNCS.PHASECHK.TRANS64.TRYWAIT P0, [R0+URZ], R3 ;  /* 0x00000003000075a7 */ /* 0x0022a400080011ff */
[----:B--2---:R-:W-:Y:S05]  /*a470*/  @!P0 NANOSLEEP.SYNCS 0x989680 ;  /* 0x009896800000895d */ /* 0x004fea0003900000 */
[----:B------:R-:W2:Y:S02]  /*a480*/  @!P0 SYNCS.PHASECHK.TRANS64 P0, [R0+URZ], R3 ;  /* 0x00000003000085a7 */ /* 0x000ea400080010ff */
[----:B--2---:R-:W-:Y:S05]  /*a490*/  @!P0 BRA `(.L_x_252) ;  /* 0xfffffffc00f08947 */ /* 0x004fea000383ffff */
[----:B------:R-:W-:Y:S05]  /*a4a0*/  BRA `(.L_x_253) ;  /* 0xffffff9c00247947 */ /* 0x000fea000383ffff */
.L_x_78:
[----:B---3--:R-:W-:-:S07]  /*a4b0*/  MOV R0, UR5 ;  /* 0x0000000500007c02 */ /* 0x008fce0008000f00 */
.L_x_254:
[----:B-1----:R1:W2:Y:S02]  /*a4c0*/  SYNCS.PHASECHK.TRANS64.TRYWAIT P0, [R0+URZ], R3 ;  /* 0x00000003000075a7 */ /* 0x0022a400080011ff */
[----:B--2---:R-:W-:Y:S05]  /*a4d0*/  @!P0 NANOSLEEP.SYNCS 0x989680 ;  /* 0x009896800000895d */ /* 0x004fea0003900000 */
[----:B------:R-:W2:Y:S02]  /*a4e0*/  @!P0 SYNCS.PHASECHK.TRANS64 P0, [R0+URZ], R3 ;  /* 0x00000003000085a7 */ /* 0x000ea400080010ff */
[----:B--2---:R-:W-:Y:S05]  /*a4f0*/  @!P0 BRA `(.L_x_254) ;  /* 0xfffffffc00f08947 */ /* 0x004fea000383ffff */
[----:B------:R-:W-:Y:S05]  /*a500*/  BRA `(.L_x_255) ;  /* 0xffffff9c00307947 */ /* 0x000fea000383ffff */
.L_x_79:
[----:B---3--:R-:W-:-:S07]  /*a510*/  MOV R0, UR5 ;  /* 0x0000000500007c02 */ /* 0x008fce0008000f00 */
.L_x_256:
[----:B-1----:R1:W2:Y:S02]  /*a520*/  SYNCS.PHASECHK.TRANS64.TRYWAIT P0, [R0+URZ], R3 ;  /* 0x00000003000075a7 */ /* 0x0022a400080011ff */
[----:B--2---:R-:W-:Y:S05]  /*a530*/  @!P0 NANOSLEEP.SYNCS 0x989680 ;  /* 0x009896800000895d */ /* 0x004fea0003900000 */
[----:B------:R-:W2:Y:S02]  /*a540*/  @!P0 SYNCS.PHASECHK.TRANS64 P0, [R0+URZ], R3 ;  /* 0x00000003000085a7 */ /* 0x000ea400080010ff */
[----:B--2---:R-:W-:Y:S05]  /*a550*/  @!P0 BRA `(.L_x_256) ;  /* 0xfffffffc00f08947 */ /* 0x004fea000383ffff */
[----:B------:R-:W-:Y:S05]  /*a560*/  BRA `(.L_x_257) ;  /* 0xffffff9c003c7947 */ /* 0x000fea000383ffff */
.L_x_80:
[----:B---3--:R-:W-:-:S07]  /*a570*/  MOV R0, UR5 ;  /* 0x0000000500007c02 */ /* 0x008fce0008000f00 */
.L_x_258:
[----:B-1----:R1:W2:Y:S02]  /*a580*/  SYNCS.PHASECHK.TRANS64.TRYWAIT P0, [R0+URZ], R3 ;  /* 0x00000003000075a7 */ /* 0x0022a400080011ff */
[----:B--2---:R-:W-:Y:S05]  /*a590*/  @!P0 NANOSLEEP.SYNCS 0x989680 ;  /* 0x009896800000895d */ /* 0x004fea0003900000 */
[----:B------:R-:W2:Y:S02]  /*a5a0*/  @!P0 SYNCS.PHASECHK.TRANS64 P0, [R0+URZ], R3 ;  /* 0x00000003000085a7 */ /* 0x000ea400080010ff */
[----:B--2---:R-:W-:Y:S05]  /*a5b0*/  @!P0 BRA `(.L_x_258) ;  /* 0xfffffffc00f08947 */ /* 0x004fea000383ffff */
[----:B------:R-:W-:Y:S05]  /*a5c0*/  BRA `(.L_x_259) ;  /* 0xffffff9c00487947 */ /* 0x000fea000383ffff */
.L_x_81:
[----:B---3--:R-:W-:-:S07]  /*a5d0*/  MOV R0, UR5 ;  /* 0x0000000500007c02 */ /* 0x008fce0008000f00 */
.L_x_260:
[----:B-1----:R1:W2:Y:S02]  /*a5e0*/  SYNCS.PHASECHK.TRANS64.TRYWAIT P0, [R0+URZ], R3 ;  /* 0x00000003000075a7 */ /* 0x0022a400080011ff */
[----:B--2---:R-:W-:Y:S05]  /*a5f0*/  @!P0 NANOSLEEP.SYNCS 0x989680 ;  /* 0x009896800000895d */ /* 0x004fea0003900000 */
[----:B------:R-:W2:Y:S02]  /*a600*/  @!P0 SYNCS.PHASECHK.TRANS64 P0, [R0+URZ], R3 ;  /* 0x00000003000085a7 */ /* 0x000ea400080010ff */
[----:B--2---:R-:W-:Y:S05]  /*a610*/  @!P0 BRA `(.L_x_260) ;  /* 0xfffffffc00f08947 */ /* 0x004fea000383ffff */
[----:B------:R-:W-:Y:S05]  /*a620*/  BRA `(.L_x_261) ;  /* 0xffffff9c00547947 */ /* 0x000fea000383ffff */
.L_x_82:
[----:B---3--:R-:W-:-:S07]  /*a630*/  MOV R0, UR5 ;  /* 0x0000000500007c02 */ /* 0x008fce0008000f00 */
.L_x_262:
[----:B-1----:R1:W2:Y:S02]  /*a640*/  SYNCS.PHASECHK.TRANS64.TRYWAIT P0, [R0+URZ], R3 ;  /* 0x00000003000075a7 */ /* 0x0022a400080011ff */
[----:B--2---:R-:W-:Y:S05]  /*a650*/  @!P0 NANOSLEEP.SYNCS 0x989680 ;  /* 0x009896800000895d */ /* 0x004fea0003900000 */
[----:B------:R-:W2:Y:S02]  /*a660*/  @!P0 SYNCS.PHASECHK.TRANS64 P0, [R0+URZ], R3 ;  /* 0x00000003000085a7 */ /* 0x000ea400080010ff */
[----:B--2---:R-:W-:Y:S05]  /*a670*/  @!P0 BRA `(.L_x_262) ;  /* 0xfffffffc00f08947 */ /* 0x004fea000383ffff */
[----:B------:R-:W-:Y:S05]  /*a680*/  BRA `(.L_x_263) ;  /* 0xffffff9c00607947 */ /* 0x000fea000383ffff */
.L_x_83:
[----:B---3--:R-:W-:-:S07]  /*a690*/  MOV R0, UR5 ;  /* 0x0000000500007c02 */ /* 0x008fce0008000f00 */
.L_x_264:
[----:B-1----:R1:W2:Y:S02]  /*a6a0*/  SYNCS.PHASECHK.TRANS64.TRYWAIT P0, [R0+URZ], R3 ;  /* 0x00000003000075a7 */ /* 0x0022a400080011ff */
[----:B--2---:R-:W-:Y:S05]  /*a6b0*/  @!P0 NANOSLEEP.SYNCS 0x989680 ;  /* 0x009896800000895d */ /* 0x004fea0003900000 */
[----:B------:R-:W2:Y:S02]  /*a6c0*/  @!P0 SYNCS.PHASECHK.TRANS64 P0, [R0+URZ], R3 ;  /* 0x00000003000085a7 */ /* 0x000ea400080010ff */
[----:B--2---:R-:W-:Y:S05]  /*a6d0*/  @!P0 BRA `(.L_x_264) ;  /* 0xfffffffc00f08947 */ /* 0x004fea000383ffff */
[----:B------:R-:W-:Y:S05]  /*a6e0*/  BRA `(.L_x_265) ;  /* 0xffffff9c006c7947 */ /* 0x000fea000383ffff */
.L_x_84:
[----:B---3--:R-:W-:-:S07]  /*a6f0*/  MOV R0, UR5 ;  /* 0x0000000500007c02 */ /* 0x008fce0008000f00 */
.L_x_266:
[----:B-1----:R1:W2:Y:S02]  /*a700*/  SYNCS.PHASECHK.TRANS64.TRYWAIT P0, [R0+URZ], R3 ;  /* 0x00000003000075a7 */ /* 0x0022a400080011ff */
[----:B--2---:R-:W-:Y:S05]  /*a710*/  @!P0 NANOSLEEP.SYNCS 0x989680 ;  /* 0x009896800000895d */ /* 0x004fea0003900000 */
[----:B------:R-:W2:Y:S02]  /*a720*/  @!P0 SYNCS.PHASECHK.TRANS64 P0, [R0+URZ], R3 ;  /* 0x00000003000085a7 */ /* 0x000ea400080010ff */
[----:B--2---:R-:W-:Y:S05]  /*a730*/  @!P0 BRA `(.L_x_266) ;  /* 0xfffffffc00f08947 */ /* 0x004fea000383ffff */
[----:B------:R-:W-:Y:S05]  /*a740*/  BRA `(.L_x_267) ;  /* 0xffffff9c00787947 */ /* 0x000fea000383ffff */
.L_x_85:
[----:B---3--:R-:W-:-:S07]  /*a750*/  MOV R0, UR5 ;  /* 0x0000000500007c02 */ /* 0x008fce0008000f00 */
.L_x_268:
[----:B-1----:R1:W2:Y:S02]  /*a760*/  SYNCS.PHASECHK.TRANS64.TRYWAIT P0, [R0+URZ], R3 ;  /* 0x00000003000075a7 */ /* 0x0022a400080011ff */
[----:B--2---:R-:W-:Y:S05]  /*a770*/  @!P0 NANOSLEEP.SYNCS 0x989680 ;  /* 0x009896800000895d */ /* 0x004fea0003900000 */
[----:B------:R-:W2:Y:S02]  /*a780*/  @!P0 SYNCS.PHASECHK.TRANS64 P0, [R0+URZ], R3 ;  /* 0x00000003000085a7 */ /* 0x000ea400080010ff */
[----:B--2---:R-:W-:Y:S05]  /*a790*/  @!P0 BRA `(.L_x_268) ;  /* 0xfffffffc00f08947 */ /* 0x004fea000383ffff */
[----:B------:R-:W-:Y:S05]  /*a7a0*/  BRA `(.L_x_269) ;  /* 0xffffff9c00847947 */ /* 0x000fea000383ffff */
.L_x_86:
[----:B---3--:R-:W-:-:S07]  /*a7b0*/  MOV R0, UR5 ;  /* 0x0000000500007c02 */ /* 0x008fce0008000f00 */
.L_x_270:
[----:B-1----:R1:W2:Y:S02]  /*a7c0*/  SYNCS.PHASECHK.TRANS64.TRYWAIT P0, [R0+URZ], R3 ;  /* 0x00000003000075a7 */ /* 0x0022a400080011ff */
[----:B--2---:R-:W-:Y:S05]  /*a7d0*/  @!P0 NANOSLEEP.SYNCS 0x989680 ;  /* 0x009896800000895d */ /* 0x004fea0003900000 */
[----:B------:R-:W2:Y:S02]  /*a7e0*/  @!P0 SYNCS.PHASECHK.TRANS64 P0, [R0+URZ], R3 ;  /* 0x00000003000085a7 */ /* 0x000ea400080010ff */
[----:B--2---:R-:W-:Y:S05]  /*a7f0*/  @!P0 BRA `(.L_x_270) ;  /* 0xfffffffc00f08947 */ /* 0x004fea000383ffff */
[----:B------:R-:W-:Y:S05]  /*a800*/  BRA `(.L_x_271) ;  /* 0xffffff9c00907947 */ /* 0x000fea000383ffff */
.L_x_87:
[----:B---3--:R-:W-:-:S07]  /*a810*/  MOV R0, UR5 ;  /* 0x0000000500007c02 */ /* 0x008fce0008000f00 */
.L_x_272:
[----:B-1----:R1:W2:Y:S02]  /*a820*/  SYNCS.PHASECHK.TRANS64.TRYWAIT P0, [R0+URZ], R3 ;  /* 0x00000003000075a7 */ /* 0x0022a400080011ff */
[----:B--2---:R-:W-:Y:S05]  /*a830*/  @!P0 NANOSLEEP.SYNCS 0x989680 ;  /* 0x009896800000895d */ /* 0x004fea0003900000 */
[----:B------:R-:W2:Y:S02]  /*a840*/  @!P0 SYNCS.PHASECHK.TRANS64 P0, [R0+URZ], R3 ;  /* 0x00000003000085a7 */ /* 0x000ea400080010ff */
[----:B--2---:R-:W-:Y:S05]  /*a850*/  @!P0 BRA `(.L_x_272) ;  /* 0xfffffffc00f08947 */ /* 0x004fea000383ffff */
[----:B------:R-:W-:Y:S05]  /*a860*/  BRA `(.L_x_273) ;  /* 0xffffff9c009c7947 */ /* 0x000fea000383ffff */
.L_x_88:
[----:B---3--:R-:W-:-:S07]  /*a870*/  MOV R0, UR5 ;  /* 0x0000000500007c02 */ /* 0x008fce0008000f00 */
.L_x_274:
[----:B-1----:R1:W2:Y:S02]  /*a880*/  SYNCS.PHASECHK.TRANS64.TRYWAIT P0, [R0+URZ], R3 ;  /* 0x00000003000075a7 */ /* 0x0022a400080011ff */
[----:B--2---:R-:W-:Y:S05]  /*a890*/  @!P0 NANOSLEEP.SYNCS 0x989680 ;  /* 0x009896800000895d */ /* 0x004fea0003900000 */
[----:B------:R-:W2:Y:S02]  /*a8a0*/  @!P0 SYNCS.PHASECHK.TRANS64 P0, [R0+URZ], R3 ;  /* 0x00000003000085a7 */ /* 0x000ea400080010ff */
[----:B--2---:R-:W-:Y:S05]  /*a8b0*/  @!P0 BRA `(.L_x_274) ;  /* 0xfffffffc00f08947 */ /* 0x004fea000383ffff */
[----:B------:R-:W-:Y:S05]  /*a8c0*/  BRA `(.L_x_275) ;  /* 0xffffff9c00a87947 */ /* 0x000fea000383ffff */
.L_x_89:
[----:B---3--:R-:W-:-:S07]  /*a8d0*/  MOV R0, UR5 ;  /* 0x0000000500007c02 */ /* 0x008fce0008000f00 */
.L_x_276:
[----:B-1----:R1:W2:Y:S02]  /*a8e0*/  SYNCS.PHASECHK.TRANS64.TRYWAIT P0, [R0+URZ], R3 ;  /* 0x00000003000075a7 */ /* 0x0022a400080011ff */
[----:B--2---:R-:W-:Y:S05]  /*a8f0*/  @!P0 NANOSLEEP.SYNCS 0x989680 ;  /* 0x009896800000895d */ /* 0x004fea0003900000 */
[----:B------:R-:W2:Y:S02]  /*a900*/  @!P0 SYNCS.PHASECHK.TRANS64 P0, [R0+URZ], R3 ;  /* 0x00000003000085a7 */ /* 0x000ea400080010ff */
[----:B--2---:R-:W-:Y:S05]  /*a910*/  @!P0 BRA `(.L_x_276) ;  /* 0xfffffffc00f08947 */ /* 0x004fea000383ffff */
[----:B------:R-:W-:Y:S05]  /*a920*/  BRA `(.L_x_277) ;  /* 0xffffff9c00b47947 */ /* 0x000fea000383ffff */
.L_x_90:
[----:B---3--:R-:W-:-:S07]  /*a930*/  MOV R0, UR5 ;  /* 0x0000000500007c02 */ /* 0x008fce0008000f00 */
.L_x_278:
[----:B-1----:R1:W2:Y:S02]  /*a940*/  SYNCS.PHASECHK.TRANS64.TRYWAIT P0, [R0+URZ], R3 ;  /* 0x00000003000075a7 */ /* 0x0022a400080011ff */
[----:B--2---:R-:W-:Y:S05]  /*a950*/  @!P0 NANOSLEEP.SYNCS 0x989680 ;  /* 0x009896800000895d */ /* 0x004fea0003900000 */
[----:B------:R-:W2:Y:S02]  /*a960*/  @!P0 SYNCS.PHASECHK.TRANS64 P0, [R0+URZ], R3 ;  /* 0x00000003000085a7 */ /* 0x000ea400080010ff */
[----:B--2---:R-:W-:Y:S05]  /*a970*/  @!P0 BRA `(.L_x_278) ;  /* 0xfffffffc00f08947 */ /* 0x004fea000383ffff */
[----:B------:R-:W-:Y:S05]  /*a980*/  BRA `(.L_x_279) ;  /* 0xffffff9c00c07947 */ /* 0x000fea000383ffff */
.L_x_91:
[----:B---3--:R-:W-:-:S07]  /*a990*/  MOV R0, UR5 ;  /* 0x0000000500007c02 */ /* 0x008fce0008000f00 */
.L_x_280:
[----:B-1----:R1:W2:Y:S02]  /*a9a0*/  SYNCS.PHASECHK.TRANS64.TRYWAIT P0, [R0+URZ], R3 ;  /* 0x00000003000075a7 */ /* 0x0022a400080011ff */
[----:B--2---:R-:W-:Y:S05]  /*a9b0*/  @!P0 NANOSLEEP.SYNCS 0x989680 ;  /* 0x009896800000895d */ /* 0x004fea0003900000 */
[----:B------:R-:W2:Y:S02]  /*a9c0*/  @!P0 SYNCS.PHASECHK.TRANS64 P0, [R0+URZ], R3 ;  /* 0x00000003000085a7 */ /* 0x000ea400080010ff */
[----:B--2---:R-:W-:Y:S05]  /*a9d0*/  @!P0 BRA `(.L_x_280) ;  /* 0xfffffffc00f08947 */ /* 0x004fea000383ffff */
[----:B------:R-:W-:Y:S05]  /*a9e0*/  BRA `(.L_x_281) ;  /* 0xffffff9c00cc7947 */ /* 0x000fea000383ffff */
.L_x_92:
[----:B---3--:R-:W-:-:S07]  /*a9f0*/  MOV R0, UR5 ;  /* 0x0000000500007c02 */ /* 0x008fce0008000f00 */
.L_x_282:
[----:B-1----:R1:W2:Y:S02]  /*aa00*/  SYNCS.PHASECHK.TRANS64.TRYWAIT P0, [R0+URZ], R3 ;  /* 0x00000003000075a7 */ /* 0x0022a400080011ff */
[----:B--2---:R-:W-:Y:S05]  /*aa10*/  @!P0 NANOSLEEP.SYNCS 0x989680 ;  /* 0x009896800000895d */ /* 0x004fea0003900000 */
[----:B------:R-:W2:Y:S02]  /*aa20*/  @!P0 SYNCS.PHASECHK.TRANS64 P0, [R0+URZ], R3 ;  /* 0x00000003000085a7 */ /* 0x000ea400080010ff */
[----:B--2---:R-:W-:Y:S05]  /*aa30*/  @!P0 BRA `(.L_x_282) ;  /* 0xfffffffc00f08947 */ /* 0x004fea000383ffff */
[----:B------:R-:W-:Y:S05]  /*aa40*/  BRA `(.L_x_283) ;  /* 0xffffff9c00d87947 */ /* 0x000fea000383ffff */
.L_x_93:
[----:B---3--:R-:W-:-:S07]  /*aa50*/  MOV R0, UR5 ;  /* 0x0000000500007c02 */ /* 0x008fce0008000f00 */
.L_x_284:
[----:B-1----:R1:W2:Y:S02]  /*aa60*/  SYNCS.PHASECHK.TRANS64.TRYWAIT P0, [R0+URZ], R3 ;  /* 0x00000003000075a7 */ /* 0x0022a400080011ff */
[----:B--2---:R-:W-:Y:S05]  /*aa70*/  @!P0 NANOSLEEP.SYNCS 0x989680 ;  /* 0x009896800000895d */ /* 0x004fea0003900000 */
[----:B------:R-:W2:Y:S02]  /*aa80*/  @!P0 SYNCS.PHASECHK.TRANS64 P0, [R0+URZ], R3 ;  /* 0x00000003000085a7 */ /* 0x000ea400080010ff */
[----:B--2---:R-:W-:Y:S05]  /*aa90*/  @!P0 BRA `(.L_x_284) ;  /* 0xfffffffc00f08947 */ /* 0x004fea000383ffff */
[----:B------:R-:W-:Y:S05]  /*aaa0*/  BRA `(.L_x_285) ;  /* 0xffffff9c00e47947 */ /* 0x000fea000383ffff */
.L_x_94:
[----:B---3--:R-:W-:-:S07]  /*aab0*/  MOV R0, UR5 ;  /* 0x0000000500007c02 */ /* 0x008fce0008000f00 */
.L_x_286:
[----:B-1----:R1:W2:Y:S02]  /*aac0*/  SYNCS.PHASECHK.TRANS64.TRYWAIT P0, [R0+URZ], R3 ;  /* 0x00000003000075a7 */ /* 0x0022a400080011ff */
[----:B--2---:R-:W-:Y:S05]  /*aad0*/  @!P0 NANOSLEEP.SYNCS 0x989680 ;  /* 0x009896800000895d */ /* 0x004fea0003900000 */
[----:B------:R-:W2:Y:S02]  /*aae0*/  @!P0 SYNCS.PHASECHK.TRANS64 P0, [R0+URZ], R3 ;  /* 0x00000003000085a7 */ /* 0x000ea400080010ff */
[----:B--2---:R-:W-:Y:S05]  /*aaf0*/  @!P0 BRA `(.L_x_286) ;  /* 0xfffffffc00f08947 */ /* 0x004fea000383ffff */
[----:B------:R-:W-:Y:S05]  /*ab00*/  BRA `(.L_x_287) ;  /* 0xffffff9c00f07947 */ /* 0x000fea000383ffff */
.L_x_95:
[----:B---3--:R-:W-:-:S07]  /*ab10*/  MOV R0, UR5 ;  /* 0x0000000500007c02 */ /* 0x008fce0008000f00 */
.L_x_288:
[----:B-1----:R1:W2:Y:S02]  /*ab20*/  SYNCS.PHASECHK.TRANS64.TRYWAIT P0, [R0+URZ], R3 ;  /* 0x00000003000075a7 */ /* 0x0022a400080011ff */
[----:B--2---:R-:W-:Y:S05]  /*ab30*/  @!P0 NANOSLEEP.SYNCS 0x989680 ;  /* 0x009896800000895d */ /* 0x004fea0003900000 */
[----:B------:R-:W2:Y:S02]  /*ab40*/  @!P0 SYNCS.PHASECHK.TRANS64 P0, [R0+URZ], R3 ;  /* 0x00000003000085a7 */ /* 0x000ea400080010ff */
[----:B--2---:R-:W-:Y:S05]  /*ab50*/  @!P0 BRA `(.L_x_288) ;  /* 0xfffffffc00f08947 */ /* 0x004fea000383ffff */
[----:B------:R-:W-:Y:S05]  /*ab60*/  BRA `(.L_x_289) ;  /* 0xffffff9c00fc7947 */ /* 0x000fea000383ffff */
.L_x_96:
[----:B---3--:R-:W-:-:S07]  /*ab70*/  MOV R0, UR5 ;  /* 0x0000000500007c02 */ /* 0x008fce0008000f00 */
.L_x_290:
[----:B-1----:R1:W2:Y:S02]  /*ab80*/  SYNCS.PHASECHK.TRANS64.TRYWAIT P0, [R0+URZ], R3 ;  /* 0x00000003000075a7 */ /* 0x0022a400080011ff */
[----:B--2---:R-:W-:Y:S05]  /*ab90*/  @!P0 NANOSLEEP.SYNCS 0x989680 ;  /* 0x009896800000895d */ /* 0x004fea0003900000 */
[----:B------:R-:W2:Y:S02]  /*aba0*/  @!P0 SYNCS.PHASECHK.TRANS64 P0, [R0+URZ], R3 ;  /* 0x00000003000085a7 */ /* 0x000ea400080010ff */
[----:B--2---:R-:W-:Y:S05]  /*abb0*/  @!P0 BRA `(.L_x_290) ;  /* 0xfffffffc00f08947 */ /* 0x004fea000383ffff */
[----:B------:R-:W-:Y:S05]  /*abc0*/  BRA `(.L_x_291) ;  /* 0xffffffa000087947 */ /* 0x000fea000383ffff */
.L_x_97:
[----:B---3--:R-:W-:-:S07]  /*abd0*/  MOV R0, UR5 ;  /* 0x0000000500007c02 */ /* 0x008fce0008000f00 */
.L_x_292:
[----:B-1----:R1:W2:Y:S02]  /*abe0*/  SYNCS.PHASECHK.TRANS64.TRYWAIT P0, [R0+URZ], R3 ;  /* 0x00000003000075a7 */ /* 0x0022a400080011ff */
[----:B--2---:R-:W-:Y:S05]  /*abf0*/  @!P0 NANOSLEEP.SYNCS 0x989680 ;  /* 0x009896800000895d */ /* 0x004fea0003900000 */
[----:B------:R-:W2:Y:S02]  /*ac00*/  @!P0 SYNCS.PHASECHK.TRANS64 P0, [R0+URZ], R3 ;  /* 0x00000003000085a7 */ /* 0x000ea400080010ff */
[----:B--2---:R-:W-:Y:S05]  /*ac10*/  @!P0 BRA `(.L_x_292) ;  /* 0xfffffffc00f08947 */ /* 0x004fea000383ffff */
[----:B------:R-:W-:Y:S05]  /*ac20*/  BRA `(.L_x_293) ;  /* 0xffffffa000147947 */ /* 0x000fea000383ffff */
.L_x_98:
[----:B---3--:R-:W-:-:S07]  /*ac30*/  MOV R0, UR5 ;  /* 0x0000000500007c02 */ /* 0x008fce0008000f00 */
.L_x_294:
[----:B-1----:R1:W2:Y:S02]  /*ac40*/  SYNCS.PHASECHK.TRANS64.TRYWAIT P0, [R0+URZ], R3 ;  /* 0x00000003000075a7 */ /* 0x0022a400080011ff */
[----:B--2---:R-:W-:Y:S05]  /*ac50*/  @!P0 NANOSLEEP.SYNCS 0x989680 ;  /* 0x009896800000895d */ /* 0x004fea0003900000 */
[----:B------:R-:W2:Y:S02]  /*ac60*/  @!P0 SYNCS.PHASECHK.TRANS64 P0, [R0+URZ], R3 ;  /* 0x00000003000085a7 */ /* 0x000ea400080010ff */
[----:B--2---:R-:W-:Y:S05]  /*ac70*/  @!P0 BRA `(.L_x_294) ;  /* 0xfffffffc00f08947 */ /* 0x004fea000383ffff */
[----:B------:R-:W-:Y:S05]  /*ac80*/  BRA `(.L_x_295) ;  /* 0xffffffa000207947 */ /* 0x000fea000383ffff */
.L_x_99:
[----:B---3--:R-:W-:-:S07]  /*ac90*/  MOV R0, UR5 ;  /* 0x0000000500007c02 */ /* 0x008fce0008000f00 */
.L_x_296:
[----:B-1----:R1:W2:Y:S02]  /*aca0*/  SYNCS.PHASECHK.TRANS64.TRYWAIT P0, [R0+URZ], R3 ;  /* 0x00000003000075a7 */ /* 0x0022a400080011ff */
[----:B--2---:R-:W-:Y:S05]  /*acb0*/  @!P0 NANOSLEEP.SYNCS 0x989680 ;  /* 0x009896800000895d */ /* 0x004fea0003900000 */
[----:B------:R-:W2:Y:S02]  /*acc0*/  @!P0 SYNCS.PHASECHK.TRANS64 P0, [R0+URZ], R3 ;  /* 0x00000003000085a7 */ /* 0x000ea400080010ff */
[----:B--2---:R-:W-:Y:S05]  /*acd0*/  @!P0 BRA `(.L_x_296) ;  /* 0xfffffffc00f08947 */ /* 0x004fea000383ffff */
[----:B------:R-:W-:Y:S05]  /*ace0*/  BRA `(.L_x_297) ;  /* 0xffffffa0002c7947 */ /* 0x000fea000383ffff */
.L_x_100:
[----:B---3--:R-:W-:-:S07]  /*acf0*/  MOV R0, UR5 ;  /* 0x0000000500007c02 */ /* 0x008fce0008000f00 */
.L_x_298:
[----:B-1----:R1:W2:Y:S02]  /*ad00*/  SYNCS.PHASECHK.TRANS64.TRYWAIT P0, [R0+URZ], R3 ;  /* 0x00000003000075a7 */ /* 0x0022a400080011ff */
[----:B--2---:R-:W-:Y:S05]  /*ad10*/  @!P0 NANOSLEEP.SYNCS 0x989680 ;  /* 0x009896800000895d */ /* 0x004fea0003900000 */
[----:B------:R-:W2:Y:S02]  /*ad20*/  @!P0 SYNCS.PHASECHK.TRANS64 P0, [R0+URZ], R3 ;  /* 0x00000003000085a7 */ /* 0x000ea400080010ff */
[----:B--2---:R-:W-:Y:S05]  /*ad30*/  @!P0 BRA `(.L_x_298) ;  /* 0xfffffffc00f08947 */ /* 0x004fea000383ffff */
[----:B------:R-:W-:Y:S05]  /*ad40*/  BRA `(.L_x_299) ;  /* 0xffffffa000387947 */ /* 0x000fea000383ffff */
.L_x_101:
[----:B---3--:R-:W-:-:S07]  /*ad50*/  MOV R0, UR5 ;  /* 0x0000000500007c02 */ /* 0x008fce0008000f00 */
.L_x_300:
[----:B-1----:R1:W2:Y:S02]  /*ad60*/  SYNCS.PHASECHK.TRANS64.TRYWAIT P0, [R0+URZ], R3 ;  /* 0x00000003000075a7 */ /* 0x0022a400080011ff */
[----:B--2---:R-:W-:Y:S05]  /*ad70*/  @!P0 NANOSLEEP.SYNCS 0x989680 ;  /* 0x009896800000895d */ /* 0x004fea0003900000 */
[----:B------:R-:W2:Y:S02]  /*ad80*/  @!P0 SYNCS.PHASECHK.TRANS64 P0, [R0+URZ], R3 ;  /* 0x00000003000085a7 */ /* 0x000ea400080010ff */
[----:B--2---:R-:W-:Y:S05]  /*ad90*/  @!P0 BRA `(.L_x_300) ;  /* 0xfffffffc00f08947 */ /* 0x004fea000383ffff */
[----:B------:R-:W-:Y:S05]  /*ada0*/  BRA `(.L_x_301) ;  /* 0xffffffa000447947 */ /* 0x000fea000383ffff */
.L_x_102:
[----:B---3--:R-:W-:-:S07]  /*adb0*/  MOV R0, UR5 ;  /* 0x0000000500007c02 */ /* 0x008fce0008000f00 */
.L_x_302:
[----:B-1----:R1:W2:Y:S02]  /*adc0*/  SYNCS.PHASECHK.TRANS64.TRYWAIT P0, [R0+URZ], R3 ;  /* 0x00000003000075a7 */ /* 0x0022a400080011ff */
[----:B--2---:R-:W-:Y:S05]  /*add0*/  @!P0 NANOSLEEP.SYNCS 0x989680 ;  /* 0x009896800000895d */ /* 0x004fea0003900000 */
[----:B------:R-:W2:Y:S02]  /*ade0*/  @!P0 SYNCS.PHASECHK.TRANS64 P0, [R0+URZ], R3 ;  /* 0x00000003000085a7 */ /* 0x000ea400080010ff */
[----:B--2---:R-:W-:Y:S05]  /*adf0*/  @!P0 BRA `(.L_x_302) ;  /* 0xfffffffc00f08947 */ /* 0x004fea000383ffff */
[----:B------:R-:W-:Y:S05]  /*ae00*/  BRA `(.L_x_303) ;  /* 0xffffffa000507947 */ /* 0x000fea000383ffff */
.L_x_103:
[----:B---3--:R-:W-:-:S07]  /*ae10*/  MOV R0, UR5 ;  /* 0x0000000500007c02 */ /* 0x008fce0008000f00 */
.L_x_304:
[----:B-1----:R1:W2:Y:S02]  /*ae20*/  SYNCS.PHASECHK.TRANS64.TRYWAIT P0, [R0+URZ], R3 ;  /* 0x00000003000075a7 */ /* 0x0022a400080011ff */
[----:B--2---:R-:W-:Y:S05]  /*ae30*/  @!P0 NANOSLEEP.SYNCS 0x989680 ;  /* 0x009896800000895d */ /* 0x004fea0003900000 */
[----:B------:R-:W2:Y:S02]  /*ae40*/  @!P0 SYNCS.PHASECHK.TRANS64 P0, [R0+URZ], R3 ;  /* 0x00000003000085a7 */ /* 0x000ea400080010ff */
[----:B--2---:R-:W-:Y:S05]  /*ae50*/  @!P0 BRA `(.L_x_304) ;  /* 0xfffffffc00f08947 */ /* 0x004fea000383ffff */
[----:B------:R-:W-:Y:S05]  /*ae60*/  BRA `(.L_x_305) ;  /* 0xffffffa0005c7947 */ /* 0x000fea000383ffff */
.L_x_104:
[----:B---3--:R-:W-:-:S07]  /*ae70*/  MOV R0, UR5 ;  /* 0x0000000500007c02 */ /* 0x008fce0008000f00 */
.L_x_306:
[----:B-1----:R1:W2:Y:S02]  /*ae80*/  SYNCS.PHASECHK.TRANS64.TRYWAIT P0, [R0+URZ], R3 ;  /* 0x00000003000075a7 */ /* 0x0022a400080011ff */
[----:B--2---:R-:W-:Y:S05]  /*ae90*/  @!P0 NANOSLEEP.SYNCS 0x989680 ;  /* 0x009896800000895d */ /* 0x004fea0003900000 */
[----:B------:R-:W2:Y:S02]  /*aea0*/  @!P0 SYNCS.PHASECHK.TRANS64 P0, [R0+URZ], R3 ;  /* 0x00000003000085a7 */ /* 0x000ea400080010ff */
[----:B--2---:R-:W-:Y:S05]  /*aeb0*/  @!P0 BRA `(.L_x_306) ;  /* 0xfffffffc00f08947 */ /* 0x004fea000383ffff */
[----:B------:R-:W-:Y:S05]  /*aec0*/  BRA `(.L_x_307) ;  /* 0xffffffa000687947 */ /* 0x000fea000383ffff */
.L_x_105:
[----:B---3--:R-:W-:-:S07]  /*aed0*/  MOV R0, UR5 ;  /* 0x0000000500007c02 */ /* 0x008fce0008000f00 */
.L_x_308:
[----:B-1----:R1:W2:Y:S02]  /*aee0*/  SYNCS.PHASECHK.TRANS64.TRYWAIT P0, [R0+URZ], R3 ;  /* 0x00000003000075a7 */ /* 0x0022a400080011ff */
[----:B--2---:R-:W-:Y:S05]  /*aef0*/  @!P0 NANOSLEEP.SYNCS 0x989680 ;  /* 0x009896800000895d */ /* 0x004fea0003900000 */
[----:B------:R-:W2:Y:S02]  /*af00*/  @!P0 SYNCS.PHASECHK.TRANS64 P0, [R0+URZ], R3 ;  /* 0x00000003000085a7 */ /* 0x000ea400080010ff */
[----:B--2---:R-:W-:Y:S05]  /*af10*/  @!P0 BRA `(.L_x_308) ;  /* 0xfffffffc00f08947 */ /* 0x004fea000383ffff */
[----:B------:R-:W-:Y:S05]  /*af20*/  BRA `(.L_x_309) ;  /* 0xffffffa000747947 */ /* 0x000fea000383ffff */
.L_x_106:
[----:B---3--:R-:W-:-:S07]  /*af30*/  MOV R0, UR5 ;  /* 0x0000000500007c02 */ /* 0x008fce0008000f00 */
.L_x_310:
[----:B-1----:R1:W2:Y:S02]  /*af40*/  SYNCS.PHASECHK.TRANS64.TRYWAIT P0, [R0+URZ], R3 ;  /* 0x00000003000075a7 */ /* 0x0022a400080011ff */
[----:B--2---:R-:W-:Y:S05]  /*af50*/  @!P0 NANOSLEEP.SYNCS 0x989680 ;  /* 0x009896800000895d */ /* 0x004fea0003900000 */
[----:B------:R-:W2:Y:S02]  /*af60*/  @!P0 SYNCS.PHASECHK.TRANS64 P0, [R0+URZ], R3 ;  /* 0x00000003000085a7 */ /* 0x000ea400080010ff */
[----:B--2---:R-:W-:Y:S05]  /*af70*/  @!P0 BRA `(.L_x_310) ;  /* 0xfffffffc00f08947 */ /* 0x004fea000383ffff */
[----:B------:R-:W-:Y:S05]  /*af80*/  BRA `(.L_x_311) ;  /* 0xffffffa000807947 */ /* 0x000fea000383ffff */
.L_x_107:
[----:B---3--:R-:W-:-:S07]  /*af90*/  MOV R0, UR5 ;  /* 0x0000000500007c02 */ /* 0x008fce0008000f00 */
.L_x_312:
[----:B-1----:R1:W2:Y:S02]  /*afa0*/  SYNCS.PHASECHK.TRANS64.TRYWAIT P0, [R0+URZ], R3 ;  /* 0x00000003000075a7 */ /* 0x0022a400080011ff */
[----:B--2---:R-:W-:Y:S05]  /*afb0*/  @!P0 NANOSLEEP.SYNCS 0x989680 ;  /* 0x009896800000895d */ /* 0x004fea0003900000 */
[----:B------:R-:W2:Y:S02]  /*afc0*/  @!P0 SYNCS.PHASECHK.TRANS64 P0, [R0+URZ], R3 ;  /* 0x00000003000085a7 */ /* 0x000ea400080010ff */
[----:B--2---:R-:W-:Y:S05]  /*afd0*/  @!P0 BRA `(.L_x_312) ;  /* 0xfffffffc00f08947 */ /* 0x004fea000383ffff */
[----:B------:R-:W-:Y:S05]  /*afe0*/  BRA `(.L_x_313) ;  /* 0xffffffa0008c7947 */ /* 0x000fea000383ffff */
.L_x_108:
[----:B---3--:R-:W-:-:S07]  /*aff0*/  MOV R0, UR5 ;  /* 0x0000000500007c02 */ /* 0x008fce0008000f00 */
.L_x_314:
[----:B-1----:R1:W2:Y:S02]  /*b000*/  SYNCS.PHASECHK.TRANS64.TRYWAIT P0, [R0+URZ], R3 ;  /* 0x00000003000075a7 */ /* 0x0022a400080011ff */
[----:B--2---:R-:W-:Y:S05]  /*b010*/  @!P0 NANOSLEEP.SYNCS 0x989680 ;  /* 0x009896800000895d */ /* 0x004fea0003900000 */
[----:B------:R-:W2:Y:S02]  /*b020*/  @!P0 SYNCS.PHASECHK.TRANS64 P0, [R0+URZ], R3 ;  /* 0x00000003000085a7 */ /* 0x000ea400080010ff */
[----:B--2---:R-:W-:Y:S05]  /*b030*/  @!P0 BRA `(.L_x_314) ;  /* 0xfffffffc00f08947 */ /* 0x004fea000383ffff */
[----:B------:R-:W-:Y:S05]  /*b040*/  BRA `(.L_x_315) ;  /* 0xffffffa000987947 */ /* 0x000fea000383ffff */
.L_x_109:
[----:B---3--:R-:W-:-:S07]  /*b050*/  MOV R0, UR5 ;  /* 0x0000000500007c02 */ /* 0x008fce0008000f00 */
.L_x_316:
[----:B-1----:R1:W2:Y:S02]  /*b060*/  SYNCS.PHASECHK.TRANS64.TRYWAIT P0, [R0+URZ], R3 ;  /* 0x00000003000075a7 */ /* 0x0022a400080011ff */
[----:B--2---:R-:W-:Y:S05]  /*b070*/  @!P0 NANOSLEEP.SYNCS 0x989680 ;  /* 0x009896800000895d */ /* 0x004fea0003900000 */
[----:B------:R-:W2:Y:S02]  /*b080*/  @!P0 SYNCS.PHASECHK.TRANS64 P0, [R0+URZ], R3 ;  /* 0x00000003000085a7 */ /* 0x000ea400080010ff */
[----:B--2---:R-:W-:Y:S05]  /*b090*/  @!P0 BRA `(.L_x_316) ;  /* 0xfffffffc00f08947 */ /* 0x004fea000383ffff */
[----:B------:R-:W-:Y:S05]  /*b0a0*/  BRA `(.L_x_317) ;  /* 0xffffffa000a47947 */ /* 0x000fea000383ffff */
.L_x_110:
[----:B---3--:R-:W-:-:S07]  /*b0b0*/  MOV R0, UR5 ;  /* 0x0000000500007c02 */ /* 0x008fce0008000f00 */
.L_x_318:
[----:B-1----:R1:W2:Y:S02]  /*b0c0*/  SYNCS.PHASECHK.TRANS64.TRYWAIT P0, [R0+URZ], R3 ;  /* 0x00000003000075a7 */ /* 0x0022a400080011ff */
[----:B--2---:R-:W-:Y:S05]  /*b0d0*/  @!P0 NANOSLEEP.SYNCS 0x989680 ;  /* 0x009896800000895d */ /* 0x004fea0003900000 */
[----:B------:R-:W2:Y:S02]  /*b0e0*/  @!P0 SYNCS.PHASECHK.TRANS64 P0, [R0+URZ], R3 ;  /* 0x00000003000085a7 */ /* 0x000ea400080010ff */
[----:B--2---:R-:W-:Y:S05]  /*b0f0*/  @!P0 BRA `(.L_x_318) ;  /* 0xfffffffc00f08947 */ /* 0x004fea000383ffff */
[----:B------:R-:W-:Y:S05]  /*b100*/  BRA `(.L_x_319) ;  /* 0xffffffa000b07947 */ /* 0x000fea000383ffff */
.L_x_111:
[----:B---3--:R-:W-:-:S07]  /*b110*/  MOV R0, UR5 ;  /* 0x0000000500007c02 */ /* 0x008fce0008000f00 */
.L_x_320:
[----:B-1----:R1:W2:Y:S02]  /*b120*/  SYNCS.PHASECHK.TRANS64.TRYWAIT P0, [R0+URZ], R3 ;  /* 0x00000003000075a7 */ /* 0x0022a400080011ff */
[----:B--2---:R-:W-:Y:S05]  /*b130*/  @!P0 NANOSLEEP.SYNCS 0x989680 ;  /* 0x009896800000895d */ /* 0x004fea0003900000 */
[----:B------:R-:W2:Y:S02]  /*b140*/  @!P0 SYNCS.PHASECHK.TRANS64 P0, [R0+URZ], R3 ;  /* 0x00000003000085a7 */ /* 0x000ea400080010ff */
[----:B--2---:R-:W-:Y:S05]  /*b150*/  @!P0 BRA `(.L_x_320) ;  /* 0xfffffffc00f08947 */ /* 0x004fea000383ffff */
[----:B------:R-:W-:Y:S05]  /*b160*/  BRA `(.L_x_321) ;  /* 0xffffffa000bc7947 */ /* 0x000fea000383ffff */
.L_x_112:
[----:B---3--:R-:W-:-:S07]  /*b170*/  MOV R0, UR5 ;  /* 0x0000000500007c02 */ /* 0x008fce0008000f00 */
.L_x_322:
[----:B-1----:R1:W2:Y:S02]  /*b180*/  SYNCS.PHASECHK.TRANS64.TRYWAIT P0, [R0+URZ], R3 ;  /* 0x00000003000075a7 */ /* 0x0022a400080011ff */
[----:B--2---:R-:W-:Y:S05]  /*b190*/  @!P0 NANOSLEEP.SYNCS 0x989680 ;  /* 0x009896800000895d */ /* 0x004fea0003900000 */
[----:B------:R-:W2:Y:S02]  /*b1a0*/  @!P0 SYNCS.PHASECHK.TRANS64 P0, [R0+URZ], R3 ;  /* 0x00000003000085a7 */ /* 0x000ea400080010ff */
[----:B--2---:R-:W-:Y:S05]  /*b1b0*/  @!P0 BRA `(.L_x_322) ;  /* 0xfffffffc00f08947 */ /* 0x004fea000383ffff */
[----:B------:R-:W-:Y:S05]  /*b1c0*/  BRA `(.L_x_323) ;  /* 0xffffffa000c87947 */ /* 0x000fea000383ffff */
.L_x_113:
[----:B---3--:R-:W-:-:S07]  /*b1d0*/  MOV R0, UR5 ;  /* 0x0000000500007c02 */ /* 0x008fce0008000f00 */
.L_x_324:
[----:B-1----:R1:W2:Y:S02]  /*b1e0*/  SYNCS.PHASECHK.TRANS64.TRYWAIT P0, [R0+URZ], R3 ;  /* 0x00000003000075a7 */ /* 0x0022a400080011ff */
[----:B--2---:R-:W-:Y:S05]  /*b1f0*/  @!P0 NANOSLEEP.SYNCS 0x989680 ;  /* 0x009896800000895d */ /* 0x004fea0003900000 */
[----:B------:R-:W2:Y:S02]  /*b200*/  @!P0 SYNCS.PHASECHK.TRANS64 P0, [R0+URZ], R3 ;  /* 0x00000003000085a7 */ /* 0x000ea400080010ff */
[----:B--2---:R-:W-:Y:S05]  /*b210*/  @!P0 BRA `(.L_x_324) ;  /* 0xfffffffc00f08947 */ /* 0x004fea000383ffff */
[----:B------:R-:W-:Y:S05]  /*b220*/  BRA `(.L_x_325) ;  /* 0xffffffa000d47947 */ /* 0x000fea000383ffff */
.L_x_114:
[----:B---3--:R-:W-:-:S07]  /*b230*/  MOV R0, UR5 ;  /* 0x0000000500007c02 */ /* 0x008fce0008000f00 */
.L_x_326:
[----:B-1----:R1:W2:Y:S02]  /*b240*/  SYNCS.PHASECHK.TRANS64.TRYWAIT P0, [R0+URZ], R3 ;  /* 0x00000003000075a7 */ /* 0x0022a400080011ff */
[----:B--2---:R-:W-:Y:S05]  /*b250*/  @!P0 NANOSLEEP.SYNCS 0x989680 ;  /* 0x009896800000895d */ /* 0x004fea0003900000 */
[----:B------:R-:W2:Y:S02]  /*b260*/  @!P0 SYNCS.PHASECHK.TRANS64 P0, [R0+URZ], R3 ;  /* 0x00000003000085a7 */ /* 0x000ea400080010ff */
[----:B--2---:R-:W-:Y:S05]  /*b270*/  @!P0 BRA `(.L_x_326) ;  /* 0xfffffffc00f08947 */ /* 0x004fea000383ffff */
[----:B------:R-:W-:Y:S05]  /*b280*/  BRA `(.L_x_327) ;  /* 0xffffffa000e07947 */ /* 0x000fea000383ffff */
.L_x_117:
[----:B-1----:R1:W2:Y:S02]  /*b290*/  SYNCS.PHASECHK.TRANS64.TRYWAIT P0, [R0+URZ+0x500], R5 ;  /* 0x00050005000075a7 */ /* 0x0022a400080011ff */
[----:B--2---:R-:W-:Y:S05]  /*b2a0*/  @!P0 NANOSLEEP.SYNCS 0x989680 ;  /* 0x009896800000895d */ /* 0x004fea0003900000 */
[----:B------:R-:W2:Y:S02]  /*b2b0*/  @!P0 SYNCS.PHASECHK.TRANS64 P0, [R0+URZ+0x500], R5 ;  /* 0x00050005000085a7 */ /* 0x000ea400080010ff */
[----:B--2---:R-:W-:Y:S05]  /*b2c0*/  @!P0 BRA `(.L_x_117) ;  /* 0xfffffffc00f08947 */ /* 0x004fea000383ffff */
[----:B------:R-:W-:Y:S05]  /*b2d0*/  BRA `(.L_x_328) ;  /* 0xffffffa400407947 */ /* 0x000fea000383ffff */
.L_x_118:
[----:B------:R-:W-:-:S07]  /*b2e0*/  MOV R0, UR5 ;  /* 0x0000000500007c02 */ /* 0x000fce0008000f00 */
.L_x_329:
[----:B-1----:R1:W2:Y:S02]  /*b2f0*/  SYNCS.PHASECHK.TRANS64.TRYWAIT P0, [R0+URZ+0x4b0], R7 ;  /* 0x0004b007000075a7 */ /* 0x0022a400080011ff */
[----:B--2---:R-:W-:Y:S05]  /*b300*/  @!P0 NANOSLEEP.SYNCS 0x989680 ;  /* 0x009896800000895d */ /* 0x004fea0003900000 */
[----:B------:R-:W2:Y:S02]  /*b310*/  @!P0 SYNCS.PHASECHK.TRANS64 P0, [R0+URZ+0x4b0], R7 ;  /* 0x0004b007000085a7 */ /* 0x000ea400080010ff */
[----:B--2---:R-:W-:Y:S05]  /*b320*/  @!P0 BRA `(.L_x_329) ;  /* 0xfffffffc00f08947 */ /* 0x004fea000383ffff */
[----:B------:R-:W-:Y:S05]  /*b330*/  BRA `(.L_x_330) ;  /* 0xffffffa400507947 */ /* 0x000fea000383ffff */
.L_x_119:
[----:B-1----:R1:W2:Y:S02]  /*b340*/  SYNCS.PHASECHK.TRANS64.TRYWAIT P1, [R0+URZ+0x4a0], R5 ;  /* 0x0004a005000075a7 */ /* 0x0022a400080211ff */
[----:B--2---:R-:W-:Y:S05]  /*b350*/  @!P1 NANOSLEEP.SYNCS 0x989680 ;  /* 0x009896800000995d */ /* 0x004fea0003900000 */
[----:B------:R-:W2:Y:S02]  /*b360*/  @!P1 SYNCS.PHASECHK.TRANS64 P1, [R0+URZ+0x4a0], R5 ;  /* 0x0004a005000095a7 */ /* 0x000ea400080210ff */
[----:B--2---:R-:W-:Y:S05]  /*b370*/  @!P1 BRA `(.L_x_119) ;  /* 0xfffffffc00f09947 */ /* 0x004fea000383ffff */
[----:B------:R-:W-:Y:S05]  /*b380*/  BRA `(.L_x_331) ;  /* 0xffffffa400807947 */ /* 0x000fea000383ffff */
.L_x_122:
[----:B------:R-:W-:-:S07]  /*b390*/  MOV R0, UR5 ;  /* 0x0000000500007c02 */ /* 0x000fce0008000f00 */
.L_x_332:
[----:B-1----:R1:W2:Y:S02]  /*b3a0*/  SYNCS.PHASECHK.TRANS64.TRYWAIT P0, [R0+URZ+0x4b0], R3 ;  /* 0x0004b003000075a7 */ /* 0x0022a400080011ff */
[----:B--2---:R-:W-:Y:S05]  /*b3b0*/  @!P0 NANOSLEEP.SYNCS 0x989680 ;  /* 0x009896800000895d */ /* 0x004fea0003900000 */
[----:B------:R-:W2:Y:S02]  /*b3c0*/  @!P0 SYNCS.PHASECHK.TRANS64 P0, [R0+URZ+0x4b0], R3 ;  /* 0x0004b003000085a7 */ /* 0x000ea400080010ff */
[----:B--2---:R-:W-:Y:S05]  /*b3d0*/  @!P0 BRA `(.L_x_332) ;  /* 0xfffffffc00f08947 */ /* 0x004fea000383ffff */
[----:B------:R-:W-:Y:S05]  /*b3e0*/  BRA `(.L_x_121) ;  /* 0xffffffa400d47947 */ /* 0x000fea000383ffff */
.L_x_131:
[----:B-1----:R-:W-:-:S04]  /*b3f0*/  MOV R4, UR6 ;  /* 0x0000000600047c02 */ /* 0x002fc80008000f00 */
[----:B------:R1:W2:Y:S03]  /*b400*/  SYNCS.PHASECHK.TRANS64.TRYWAIT P0, [R4+URZ+0x8], R5 ;  /* 0x00000805040075a7 */ /* 0x0002a600080011ff */
[----:B--2---:R-:W-:Y:S05]  /*b410*/  @!P0 NANOSLEEP.SYNCS 0x989680 ;  /* 0x009896800000895d */ /* 0x004fea0003900000 */
[----:B------:R-:W2:Y:S02]  /*b420*/  @!P0 SYNCS.PHASECHK.TRANS64 P0, [R4+URZ+0x8], R5 ;  /* 0x00000805040085a7 */ /* 0x000ea400080010ff */
[----:B--2---:R-:W-:Y:S05]  /*b430*/  @!P0 BRA `(.L_x_131) ;  /* 0xfffffffc00ec8947 */ /* 0x004fea000383ffff */
[----:B------:R-:W-:Y:S05]  /*b440*/  BRA `(.L_x_130) ;  /* 0xffffffa800887947 */ /* 0x000fea000383ffff */
.L_x_133:
[----:B------:R-:W-:Y:S01]  /*b450*/  BSSY B0, `(.L_x_333) ;  /* 0x0000006000007945 */ /* 0x000fe20003800000 */
[----:B------:R-:W-:-:S07]  /*b460*/  MOV R15, 0xffffffff ;  /* 0xffffffff000f7802 */ /* 0x000fce0000000f00 */
[----:B-1---5:R-:W-:Y:S05]  /*b470*/  WARPSYNC.COLLECTIVE R15, `(.L_x_334) ;  /* 0x000000000f0c7348 */ /* 0x022fea0003c00000 */
[----:B------:R-:W-:Y:S02]  /*b480*/  ELECT P6, UR79, PT ;  /* 0x00000000004f782f */ /* 0x000fe400038c0000 */
[----:B------:R-:W-:Y:S01]  /*b490*/  MOV R14, UR79 ;  /* 0x0000004f000e7c02 */ /* 0x000fe20008000f00 */
[----:B-1---5:R-:W-:Y:S10]  /*b4a0*/  ENDCOLLECTIVE ;  /* 0x000000000000791b */ /* 0x022ff40003800000 */
.L_x_334:
[----:B------:R-:W-:Y:S05]  /*b4b0*/  BSYNC B0 ;  /* 0x0000000000007941 */ /* 0x000fea0003800000 */
.L_x_333:
[----:B------:R-:W-:Y:S05]  /*b4c0*/  BRA `(.L_x_335) ;  /* 0xffffffa800b87947 */ /* 0x000fea000383ffff */
.L_x_135:
[----:B-1----:R-:W-:-:S04]  /*b4d0*/  MOV R2, UR6 ;  /* 0x0000000600027c02 */ /* 0x002fc80008000f00 */
[----:B------:R1:W2:Y:S03]  /*b4e0*/  SYNCS.PHASECHK.TRANS64.TRYWAIT P0, [R2+URZ+0x8], R3 ;  /* 0x00000803020075a7 */ /* 0x0002a600080011ff */
[----:B--2---:R-:W-:Y:S05]  /*b4f0*/  @!P0 NANOSLEEP.SYNCS 0x989680 ;  /* 0x009896800000895d */ /* 0x004fea0003900000 */
[----:B------:R-:W2:Y:S02]  /*b500*/  @!P0 SYNCS.PHASECHK.TRANS64 P0, [R2+URZ+0x8], R3 ;  /* 0x00000803020085a7 */ /* 0x000ea400080010ff */
[----:B--2---:R-:W-:Y:S05]  /*b510*/  @!P0 BRA `(.L_x_135) ;  /* 0xfffffffc00ec8947 */ /* 0x004fea000383ffff */
[----:B------:R-:W-:Y:S05]  /*b520*/  BRA `(.L_x_134) ;  /* 0xffffffa800bc7947 */ /* 0x000fea000383ffff */
.L_x_136:
[----:B-1----:R1:W2:Y:S02]  /*b530*/  SYNCS.PHASECHK.TRANS64.TRYWAIT P0, [R0+URZ+0x4a0], R5 ;  /* 0x0004a005000075a7 */ /* 0x0022a400080011ff */
[----:B--2---:R-:W-:Y:S05]  /*b540*/  @!P0 NANOSLEEP.SYNCS 0x989680 ;  /* 0x009896800000895d */ /* 0x004fea0003900000 */
[----:B------:R-:W2:Y:S02]  /*b550*/  @!P0 SYNCS.PHASECHK.TRANS64 P0, [R0+URZ+0x4a0], R5 ;  /* 0x0004a005000085a7 */ /* 0x000ea400080010ff */
[----:B--2---:R-:W-:Y:S05]  /*b560*/  @!P0 BRA `(.L_x_136) ;  /* 0xfffffffc00f08947 */ /* 0x004fea000383ffff */
[----:B------:R-:W-:Y:S05]  /*b570*/  BRA `(.L_x_336) ;  /* 0xffffffac00907947 */ /* 0x000fea000383ffff */
.L_x_138:
[----:B------:R-:W-:-:S07]  /*b580*/  MOV R0, UR11 ;  /* 0x0000000b00007c02 */ /* 0x000fce0008000f00 */
.L_x_337:
[----:B-1----:R1:W2:Y:S02]  /*b590*/  SYNCS.PHASECHK.TRANS64.TRYWAIT P0, [R0+URZ+0x4e0], R5 ;  /* 0x0004e005000075a7 */ /* 0x0022a400080011ff */
[----:B--2---:R-:W-:Y:S05]  /*b5a0*/  @!P0 NANOSLEEP.SYNCS 0x989680 ;  /* 0x009896800000895d */ /* 0x004fea0003900000 */
[----:B------:R-:W2:Y:S02]  /*b5b0*/  @!P0 SYNCS.PHASECHK.TRANS64 P0, [R0+URZ+0x4e0], R5 ;  /* 0x0004e005000085a7 */ /* 0x000ea400080010ff */
[----:B--2---:R-:W-:Y:S05]  /*b5c0*/  @!P0 BRA `(.L_x_337) ;  /* 0xfffffffc00f08947 */ /* 0x004fea000383ffff */
[----:B------:R-:W-:Y:S05]  /*b5d0*/  BRA `(.L_x_338) ;  /* 0xffffffac00d87947 */ /* 0x000fea000383ffff */
.L_x_141:
[----:B------:R-:W-:Y:S07]  /*b5e0*/  MOV R0, UR9 ;  /* 0x0000000900007c02 */ /* 0x000fee0008000f00 */
.L_x_339:
[----:B-1----:R1:W2:Y:S02]  /*b5f0*/  SYNCS.PHASECHK.TRANS64.TRYWAIT P0, [R0+URZ], R5 ;  /* 0x00000005000075a7 */ /* 0x0022a400080011ff */
[----:B--2---:R-:W-:Y:S05]  /*b600*/  @!P0 NANOSLEEP.SYNCS 0x989680 ;  /* 0x009896800000895d */ /* 0x004fea0003900000 */
[----:B------:R-:W2:Y:S02]  /*b610*/  @!P0 SYNCS.PHASECHK.TRANS64 P0, [R0+URZ], R5 ;  /* 0x00000005000085a7 */ /* 0x000ea400080010ff */
[----:B--2---:R-:W-:Y:S05]  /*b620*/  @!P0 BRA `(.L_x_339) ;  /* 0xfffffffc00f08947 */ /* 0x004fea000383ffff */
[----:B------:R-:W-:Y:S05]  /*b630*/  BRA `(.L_x_140) ;  /* 0xffffffac00f07947 */ /* 0x000fea000383ffff */
.L_x_145:
[----:B-1----:R-:W-:-:S07]  /*b640*/  MOV R0, UR7 ;  /* 0x0000000700007c02 */ /* 0x002fce0008000f00 */
.L_x_340:
[----:B-1----:R1:W2:Y:S02]  /*b650*/  SYNCS.PHASECHK.TRANS64.TRYWAIT P0, [R0+URZ], R3 ;  /* 0x00000003000075a7 */ /* 0x0022a400080011ff */
[----:B--2---:R-:W-:Y:S05]  /*b660*/  @!P0 NANOSLEEP.SYNCS 0x989680 ;  /* 0x009896800000895d */ /* 0x004fea0003900000 */
[----:B------:R-:W2:Y:S02]  /*b670*/  @!P0 SYNCS.PHASECHK.TRANS64 P0, [R0+URZ], R3 ;  /* 0x00000003000085a7 */ /* 0x000ea400080010ff */
[----:B--2---:R-:W-:Y:S05]  /*b680*/  @!P0 BRA `(.L_x_340) ;  /* 0xfffffffc00f08947 */ /* 0x004fea000383ffff */
[----:B------:R-:W-:Y:S05]  /*b690*/  BRA `(.L_x_341) ;  /* 0xffffffb000a87947 */ /* 0x000fea000383ffff */
.L_x_146:
[----:B------:R-:W-:-:S07]  /*b6a0*/  MOV R0, UR7 ;  /* 0x0000000700007c02 */ /* 0x000fce0008000f00 */
.L_x_342:
[----:B-1----:R1:W2:Y:S02]  /*b6b0*/  SYNCS.PHASECHK.TRANS64.TRYWAIT P0, [R0+URZ], R3 ;  /* 0x00000003000075a7 */ /* 0x0022a400080011ff */
[----:B--2---:R-:W-:Y:S05]  /*b6c0*/  @!P0 NANOSLEEP.SYNCS 0x989680 ;  /* 0x009896800000895d */ /* 0x004fea0003900000 */
[----:B------:R-:W2:Y:S02]  /*b6d0*/  @!P0 SYNCS.PHASECHK.TRANS64 P0, [R0+URZ], R3 ;  /* 0x00000003000085a7 */ /* 0x000ea400080010ff */
[----:B--2---:R-:W-:Y:S05]  /*b6e0*/  @!P0 BRA `(.L_x_342) ;  /* 0xfffffffc00f08947 */ /* 0x004fea000383ffff */
[----:B------:R-:W-:Y:S05]  /*b6f0*/  BRA `(.L_x_343) ;  /* 0xffffffb000b47947 */ /* 0x000fea000383ffff */
.L_x_147:
[----:B------:R-:W-:-:S07]  /*b700*/  MOV R0, UR7 ;  /* 0x0000000700007c02 */ /* 0x000fce0008000f00 */
.L_x_344:
[----:B-1----:R1:W2:Y:S02]  /*b710*/  SYNCS.PHASECHK.TRANS64.TRYWAIT P0, [R0+URZ], R3 ;  /* 0x00000003000075a7 */ /* 0x0022a400080011ff */
[----:B--2---:R-:W-:Y:S05]  /*b720*/  @!P0 NANOSLEEP.SYNCS 0x989680 ;  /* 0x009896800000895d */ /* 0x004fea0003900000 */
[----:B------:R-:W2:Y:S02]  /*b730*/  @!P0 SYNCS.PHASECHK.TRANS64 P0, [R0+URZ], R3 ;  /* 0x00000003000085a7 */ /* 0x000ea400080010ff */
[----:B--2---:R-:W-:Y:S05]  /*b740*/  @!P0 BRA `(.L_x_344) ;  /* 0xfffffffc00f08947 */ /* 0x004fea000383ffff */
[----:B------:R-:W-:Y:S05]  /*b750*/  BRA `(.L_x_345) ;  /* 0xffffffb000c07947 */ /* 0x000fea000383ffff */
.L_x_150:
[----:B------:R-:W-:-:S07]  /*b760*/  MOV R0, UR8 ;  /* 0x0000000800007c02 */ /* 0x000fce0008000f00 */
.L_x_346:
[----:B-1----:R1:W2:Y:S02]  /*b770*/  SYNCS.PHASECHK.TRANS64.TRYWAIT P1, [R0+URZ+0x520], R3 ;  /* 0x00052003000075a7 */ /* 0x0022a400080211ff */
[----:B--2---:R-:W-:Y:S05]  /*b780*/  @!P1 NANOSLEEP.SYNCS 0x989680 ;  /* 0x009896800000995d */ /* 0x004fea0003900000 */
[----:B------:R-:W2:Y:S02]  /*b790*/  @!P1 SYNCS.PHASECHK.TRANS64 P1, [R0+URZ+0x520], R3 ;  /* 0x00052003000095a7 */ /* 0x000ea400080210ff */
[----:B--2---:R-:W-:Y:S05]  /*b7a0*/  @!P1 BRA `(.L_x_346) ;  /* 0xfffffffc00f09947 */ /* 0x004fea000383ffff */
[----:B------:R-:W-:Y:S05]  /*b7b0*/  BRA `(.L_x_347) ;  /* 0xffffffb4000c7947 */ /* 0x000fea000383ffff */
.L_x_155:
[----:B--2---:R2:W4:Y:S02]  /*b7c0*/  SYNCS.PHASECHK.TRANS64.TRYWAIT P0, [R0+URZ+0x4a0], R3 ;  /* 0x0004a003000075a7 */ /* 0x00452400080011ff */
[----:B----4-:R-:W-:Y:S05]  /*b7d0*/  @!P0 NANOSLEEP.SYNCS 0x989680 ;  /* 0x009896800000895d */ /* 0x010fea0003900000 */
[----:B------:R-:W4:Y:S02]  /*b7e0*/  @!P0 SYNCS.PHASECHK.TRANS64 P0, [R0+URZ+0x4a0], R3 ;  /* 0x0004a003000085a7 */ /* 0x000f2400080010ff */
[----:B----4-:R-:W-:Y:S05]  /*b7f0*/  @!P0 BRA `(.L_x_155) ;  /* 0xfffffffc00f08947 */ /* 0x010fea000383ffff */
[----:B------:R-:W-:Y:S05]  /*b800*/  BRA `(.L_x_348) ;  /* 0xffffffb800107947 */ /* 0x000fea000383ffff */
.L_x_158:
[----:B------:R-:W-:Y:S07]  /*b810*/  MOV R0, UR6 ;  /* 0x0000000600007c02 */ /* 0x000fee0008000f00 */
.L_x_349:
[----:B--2---:R2:W4:Y:S02]  /*b820*/  SYNCS.PHASECHK.TRANS64.TRYWAIT P0, [R0+URZ+0x498], R3 ;  /* 0x00049803000075a7 */ /* 0x00452400080011ff */
[----:B----4-:R-:W-:Y:S05]  /*b830*/  @!P0 NANOSLEEP.SYNCS 0x989680 ;  /* 0x009896800000895d */ /* 0x010fea0003900000 */
[----:B------:R-:W4:Y:S02]  /*b840*/  @!P0 SYNCS.PHASECHK.TRANS64 P0, [R0+URZ+0x498], R3 ;  /* 0x00049803000085a7 */ /* 0x000f2400080010ff */
[----:B----4-:R-:W-:Y:S05]  /*b850*/  @!P0 BRA `(.L_x_349) ;  /* 0xfffffffc00f08947 */ /* 0x010fea000383ffff */
[----:B------:R-:W-:Y:S05]  /*b860*/  BRA `(.L_x_157) ;  /* 0xffffffb800fc7947 */ /* 0x000fea000383ffff */
.L_x_161:
[----:B------:R-:W-:Y:S07]  /*b870*/  MOV R3, UR6 ;  /* 0x0000000600037c02 */ /* 0x000fee0008000f00 */
.L_x_350:
[----:B-1----:R1:W2:Y:S02]  /*b880*/  SYNCS.PHASECHK.TRANS64.TRYWAIT P2, [R3+URZ+0x488], R26 ;  /* 0x0004881a030075a7 */ /* 0x0022a400080411ff */
[----:B--2---:R-:W-:Y:S05]  /*b890*/  @!P2 NANOSLEEP.SYNCS 0x989680 ;  /* 0x009896800000a95d */ /* 0x004fea0003900000 */
[----:B------:R-:W2:Y:S02]  /*b8a0*/  @!P2 SYNCS.PHASECHK.TRANS64 P2, [R3+URZ+0x488], R26 ;  /* 0x0004881a0300a5a7 */ /* 0x000ea400080410ff */
[----:B--2---:R-:W-:Y:S05]  /*b8b0*/  @!P2 BRA `(.L_x_350) ;  /* 0xfffffffc00f0a947 */ /* 0x004fea000383ffff */
[----:B------:R-:W-:Y:S05]  /*b8c0*/  BRA `(.L_x_351) ;  /* 0xffffffbc00907947 */ /* 0x000fea000383ffff */
.L_x_164:
[----:B--2---:R2:W4:Y:S02]  /*b8d0*/  SYNCS.PHASECHK.TRANS64.TRYWAIT P0, [R0+URZ+0x4a0], R3 ;  /* 0x0004a003000075a7 */ /* 0x00452400080011ff */
[----:B----4-:R-:W-:Y:S05]  /*b8e0*/  @!P0 NANOSLEEP.SYNCS 0x989680 ;  /* 0x009896800000895d */ /* 0x010fea0003900000 */
[----:B------:R-:W4:Y:S02]  /*b8f0*/  @!P0 SYNCS.PHASECHK.TRANS64 P0, [R0+URZ+0x4a0], R3 ;  /* 0x0004a003000085a7 */ /* 0x000f2400080010ff */
[----:B----4-:R-:W-:Y:S05]  /*b900*/  @!P0 BRA `(.L_x_164) ;  /* 0xfffffffc00f08947 */ /* 0x010fea000383ffff */
[----:B------:R-:W-:Y:S05]  /*b910*/  BRA `(.L_x_352) ;  /* 0xffffffc000f07947 */ /* 0x000fea000383ffff */
.L_x_175:
[----:B-1----:R-:W-:Y:S04]  /*b920*/  MOV R0, UR43 ;  /* 0x0000002b00007c02 */ /* 0x002fe80008000f00 */
[----:B------:R1:W2:Y:S03]  /*b930*/  SYNCS.PHASECHK.TRANS64.TRYWAIT P1, [R0+URZ+0x480], R3 ;  /* 0x00048003000075a7 */ /* 0x0002a600080211ff */
[----:B--2---:R-:W-:Y:S05]  /*b940*/  @!P1 NANOSLEEP.SYNCS 0x989680 ;  /* 0x009896800000995d */ /* 0x004fea0003900000 */
[----:B------:R-:W2:Y:S02]  /*b950*/  @!P1 SYNCS.PHASECHK.TRANS64 P1, [R0+URZ+0x480], R3 ;  /* 0x00048003000095a7 */ /* 0x000ea400080210ff */
[----:B--2---:R-:W-:Y:S05]  /*b960*/  @!P1 BRA `(.L_x_175) ;  /* 0xfffffffc00ec9947 */ /* 0x004fea000383ffff */
[----:B------:R-:W-:Y:S05]  /*b970*/  BRA `(.L_x_174) ;  /* 0xffffffcc00d07947 */ /* 0x000fea000383ffff */
.L_x_177:
[----:B------:R1:W1:Y:S02]  /*b980*/  SYNCS.PHASECHK.TRANS64.TRYWAIT P1, [R113+URZ+0x4c0], R2 ;  /* 0x0004c002710075a7 */ /* 0x00026400080211ff */
[----:B-1----:R-:W-:Y:S05]  /*b990*/  @!P1 NANOSLEEP.SYNCS 0x989680 ;  /* 0x009896800000995d */ /* 0x002fea0003900000 */
[----:B------:R-:W1:Y:S02]  /*b9a0*/  @!P1 SYNCS.PHASECHK.TRANS64 P1, [R113+URZ+0x4c0], R2 ;  /* 0x0004c002710095a7 */ /* 0x000e6400080210ff */
[----:B-1----:R-:W-:Y:S05]  /*b9b0*/  @!P1 BRA `(.L_x_177) ;  /* 0xfffffffc00f09947 */ /* 0x002fea000383ffff */
[----:B------:R-:W-:Y:S05]  /*b9c0*/  BRA `(.L_x_176) ;  /* 0xffffffd0000c7947 */ /* 0x000fea000383ffff */
        .weak           $__internal_0_$__cuda_sm10x_tcgen05_guardrail_trap_col_being_dealloced_not_returned_by_alloc
        .type           $__internal_0_$__cuda_sm10x_tcgen05_guardrail_trap_col_being_dealloced_not_returned_by_alloc,@function
        .size           $__internal_0_$__cuda_sm10x_tcgen05_guardrail_trap_col_being_dealloced_not_returned_by_alloc,($__internal_1_$__cuda_sm10x_tcgen05_guardrail_trap_phase_invalid_during_alloc - $__internal_0_$__cuda_sm10x_tcgen05_guardrail_trap_col_being_dealloced_not_returned_by_alloc)
$__internal_0_$__cuda_sm10x_tcgen05_guardrail_trap_col_being_dealloced_not_returned_by_alloc:
[----:B------:R-:W-:Y:S05]  /*b9d0*/  BPT.TRAP 0x1 ;  /* 0x000000040000795c */ /* 0x000fea0000300000 */
[----:B------:R-:W-:-:S04]  /*b9e0*/  HFMA2 R3, -RZ, RZ, 0, 0 ;  /* 0x00000000ff037431 */ /* 0x000fc800000001ff */
[----:B------:R-:W-:Y:S05]  /*b9f0*/  RET.REL.NODEC R2 `(_ZN7cutlass13device_kernelINS_4gemm6kernel13GemmUniversalIN4cute5tupleIJiiiiEEENS1_10collective13CollectiveMmaINS1_35MainloopSm100TmaUmmaWarpSpecializedILi72ELi2ELi4ENS5_IJNS4_1CILi2EEENSA_ILi1EEESC_EEEEENS5_IJNSA_ILi128EEENSA_ILi64EEENSA_ILi32EEEEEEaNS5_IJlSC_lEEEaSJ_NS4_8TiledMMAINS4_8MMA_AtomIJNS4_21SM100_MMA_S8_2x1SM_SSIaaiLi128ELi64ELNS4_4UMMA5MajorE0ELSO_0ELNSN_8SaturateE0EEEEEENS4_6LayoutINS5_IJSC_SC_SC_EEENS5_IJNSA_ILi0EEESU_SU_EEEEENS5_IJNS4_10UnderscoreESX_SX_EEEEENS4_18SM100_TMA_2SM_LOADENS4_14ComposedLayoutINS4_7SwizzleILi1ELi4ELi3EEENS4_18smem_ptr_flag_bitsILi8EEENSS_INS5_IJNSA_ILi8EEESH_EEENS5_IJSH_SC_EEEEEEEvNS4_8identityES10_S1A_vS1B_EENS_8epilogue10collective18CollectiveEpilogueINS1D_23Sm100TmaWarpSpecializedILi1ELi1ELi32ELb0ELb0EEEJNS5_IJSG_SG_SH_EEENS5_IJNSS_ISG_SC_EES1J_EEEaSJ_aSJ_NS1D_6fusion15FusionCallbacksIS1H_NS1L_17LinearCombinationIaiaiLNS_15FloatRoundStyleE2EEES1I_S1K_JEEENS4_5SM1004TMEM4LOAD26SM100_TMEM_LOAD_32dp32b32xENS4_13SM90_TMA_LOADENS11_INS12_ILi2ELi4ELi3EEES15_NSS_INS5_IJS16_SG_EEENS5_IJSG_SC_EEEEEEENS4_39AutoVectorizingCopyWithAssumedAlignmentILi128EEENS4_14SM90_TMA_STOREES20_S22_S22_EEEvvEEEEvNT_6ParamsE) ;  /* 0xffffff4402807950 */ /* 0x000fea0003c3ffff */
        .weak           $__internal_1_$__cuda_sm10x_tcgen05_guardrail_trap_phase_invalid_during_alloc
        .type           $__internal_1_$__cuda_sm10x_tcgen05_guardrail_trap_phase_invalid_during_alloc,@function
        .size           $__internal_1_$__cuda_sm10x_tcgen05_guardrail_trap_phase_invalid_during_alloc,($__internal_2_$__cuda_sm10x_tcgen05_guardrail_trap_unallocated_columns_being_dealloced - $__internal_1_$__cuda_sm10x_tcgen05_guardrail_trap_phase_invalid_during_alloc)
$__internal_1_$__cuda_sm10x_tcgen05_guardrail_trap_phase_invalid_during_alloc:
[----:B------:R-:W-:Y:S05]  /*ba00*/  BPT.TRAP 0x1 ;  /* 0x000000040000795c */ /* 0x000fea0000300000 */
[----:B------:R-:W-:-:S04]  /*ba10*/  MOV R3, 0x0 ;  /* 0x0000000000037802 */ /* 0x000fc80000000f00 */
[----:B------:R-:W-:Y:S05]  /*ba20*/  RET.REL.NODEC R2 `(_ZN7cutlass13device_kernelINS_4gemm6kernel13GemmUniversalIN4cute5tupleIJiiiiEEENS1_10collective13CollectiveMmaINS1_35MainloopSm100TmaUmmaWarpSpecializedILi72ELi2ELi4ENS5_IJNS4_1CILi2EEENSA_ILi1EEESC_EEEEENS5_IJNSA_ILi128EEENSA_ILi64EEENSA_ILi32EEEEEEaNS5_IJlSC_lEEEaSJ_NS4_8TiledMMAINS4_8MMA_AtomIJNS4_21SM100_MMA_S8_2x1SM_SSIaaiLi128ELi64ELNS4_4UMMA5MajorE0ELSO_0ELNSN_8SaturateE0EEEEEENS4_6LayoutINS5_IJSC_SC_SC_EEENS5_IJNSA_ILi0EEESU_SU_EEEEENS5_IJNS4_10UnderscoreESX_SX_EEEEENS4_18SM100_TMA_2SM_LOADENS4_14ComposedLayoutINS4_7SwizzleILi1ELi4ELi3EEENS4_18smem_ptr_flag_bitsILi8EEENSS_INS5_IJNSA_ILi8EEESH_EEENS5_IJSH_SC_EEEEEEEvNS4_8identityES10_S1A_vS1B_EENS_8epilogue10collective18CollectiveEpilogueINS1D_23Sm100TmaWarpSpecializedILi1ELi1ELi32ELb0ELb0EEEJNS5_IJSG_SG_SH_EEENS5_IJNSS_ISG_SC_EES1J_EEEaSJ_aSJ_NS1D_6fusion15FusionCallbacksIS1H_NS1L_17LinearCombinationIaiaiLNS_15FloatRoundStyleE2EEES1I_S1K_JEEENS4_5SM1004TMEM4LOAD26SM100_TMEM_LOAD_32dp32b32xENS4_13SM90_TMA_LOADENS11_INS12_ILi2ELi4ELi3EEES15_NSS_INS5_IJS16_SG_EEENS5_IJSG_SC_EEEEEEENS4_39AutoVectorizingCopyWithAssumedAlignmentILi128EEENS4_14SM90_TMA_STOREES20_S22_S22_EEEvvEEEEvNT_6ParamsE) ;  /* 0xffffff4402747950 */ /* 0x000fea0003c3ffff */
        .weak           $__internal_2_$__cuda_sm10x_tcgen05_guardrail_trap_unallocated_columns_being_dealloced
        .type           $__internal_2_$__cuda_sm10x_tcgen05_guardrail_trap_unallocated_columns_being_dealloced,@function
        .size           $__internal_2_$__cuda_sm10x_tcgen05_guardrail_trap_unallocated_columns_being_dealloced,(.L_x_354 - $__internal_2_$__cuda_sm10x_tcgen05_guardrail_trap_unallocated_columns_being_dealloced)
$__internal_2_$__cuda_sm10x_tcgen05_guardrail_trap_unallocated_columns_being_dealloced:
[----:B------:R-:W-:Y:S05]  /*ba30*/  BPT.TRAP 0x1 ;  /* 0x000000040000795c */ /* 0x000fea0000300000 */
[----:B------:R-:W-:-:S04]  /*ba40*/  HFMA2 R3, -RZ, RZ, 0, 0 ;  /* 0x00000000ff037431 */ /* 0x000fc800000001ff */
[----:B------:R-:W-:Y:S05]  /*ba50*/  RET.REL.NODEC R2 `(_ZN7cutlass13device_kernelINS_4gemm6kernel13GemmUniversalIN4cute5tupleIJiiiiEEENS1_10collective13CollectiveMmaINS1_35MainloopSm100TmaUmmaWarpSpecializedILi72ELi2ELi4ENS5_IJNS4_1CILi2EEENSA_ILi1EEESC_EEEEENS5_IJNSA_ILi128EEENSA_ILi64EEENSA_ILi32EEEEEEaNS5_IJlSC_lEEEaSJ_NS4_8TiledMMAINS4_8MMA_AtomIJNS4_21SM100_MMA_S8_2x1SM_SSIaaiLi128ELi64ELNS4_4UMMA5MajorE0ELSO_0ELNSN_8SaturateE0EEEEEENS4_6LayoutINS5_IJSC_SC_SC_EEENS5_IJNSA_ILi0EEESU_SU_EEEEENS5_IJNS4_10UnderscoreESX_SX_EEEEENS4_18SM100_TMA_2SM_LOADENS4_14ComposedLayoutINS4_7SwizzleILi1ELi4ELi3EEENS4_18smem_ptr_flag_bitsILi8EEENSS_INS5_IJNSA_ILi8EEESH_EEENS5_IJSH_SC_EEEEEEEvNS4_8identityES10_S1A_vS1B_EENS_8epilogue10collective18CollectiveEpilogueINS1D_23Sm100TmaWarpSpecializedILi1ELi1ELi32ELb0ELb0EEEJNS5_IJSG_SG_SH_EEENS5_IJNSS_ISG_SC_EES1J_EEEaSJ_aSJ_NS1D_6fusion15FusionCallbacksIS1H_NS1L_17LinearCombinationIaiaiLNS_15FloatRoundStyleE2EEES1I_S1K_JEEENS4_5SM1004TMEM4LOAD26SM100_TMEM_LOAD_32dp32b32xENS4_13SM90_TMA_LOADENS11_INS12_ILi2ELi4ELi3EEES15_NSS_INS5_IJS16_SG_EEENS5_IJSG_SC_EEEEEEENS4_39AutoVectorizingCopyWithAssumedAlignmentILi128EEENS4_14SM90_TMA_STOREES20_S22_S22_EEEvvEEEEvNT_6ParamsE) ;  /* 0xffffff4402687950 */ /* 0x000fea0003c3ffff */
.L_x_353:
[----:B------:R-:W-:-:S00]  /*ba60*/  BRA `(.L_x_353) ;  /* 0xfffffffc00fc7947 */ /* 0x000fc0000383ffff */
[----:B------:R-:W-:-:S00]  /*ba70*/  NOP ;  /* 0x0000000000007918 */ /* 0x000fc00000000000 */
        /* <DEDUP_REMOVED lines=8> */
.L_x_354:


//--------------------- .nv.global.init           --------------------------
	.section	.nv.global.init,"aw",@progbits
.nv.global.init:
	.type		$str$27,@object
	.size		$str$27,($str$28 - $str$27)
$str$27:
        /*0000*/ 	.byte	0x28, 0x61, 0x64, 0x64, 0x72, 0x65, 0x73, 0x73, 0x20, 0x26, 0x20, 0x6d, 0x61, 0x73, 0x6b, 0x29
        /*0010*/ 	.byte	0x20, 0x3d, 0x3d, 0x20, 0x30, 0x00
	.type		$str$28,@object
	.size		$str$28,($str$26 - $str$28)
$str$28:
        /*0016*/ 	.byte	0x2f, 0x74, 0x6d, 0x70, 0x2f, 0x63, 0x75, 0x74, 0x6c, 0x61, 0x73, 0x73, 0x5f, 0x73, 0x77, 0x65
        /*0026*/ 	.byte	0x65, 0x70, 0x5f, 0x73, 0x72, 0x63, 0x2f, 0x69, 0x6e, 0x63, 0x6c, 0x75, 0x64, 0x65, 0x2f, 0x63
        /*0036*/ 	.byte	0x75, 0x74, 0x65, 0x2f, 0x70, 0x6f, 0x69, 0x6e, 0x74, 0x65, 0x72, 0x5f, 0x66, 0x6c, 0x61, 0x67
        /*0046*/ 	.byte	0x67, 0x65, 0x64, 0x2e, 0x68, 0x70, 0x70, 0x00
	.type		$str$26,@object
	.size		$str$26,($str$25 - $str$26)
$str$26:
        /*004e*/ 	.byte	0x2f, 0x74, 0x6d, 0x70, 0x2f, 0x63, 0x75, 0x74, 0x6c, 0x61, 0x73, 0x73, 0x5f, 0x73, 0x77, 0x65
        /*005e*/ 	.byte	0x65, 0x70, 0x5f, 0x73, 0x72, 0x63, 0x2f, 0x69, 0x6e, 0x63, 0x6c, 0x75, 0x64, 0x65, 0x2f, 0x63
        /*006e*/ 	.byte	0x75, 0x74, 0x65, 0x2f, 0x61, 0x74, 0x6f, 0x6d, 0x2f, 0x63, 0x6f, 0x70, 0x79, 0x5f, 0x74, 0x72
        /*007e*/ 	.byte	0x61, 0x69, 0x74, 0x73, 0x5f, 0x73, 0x6d, 0x31, 0x30, 0x30, 0x2e, 0x68, 0x70, 0x70, 0x00
	.type		$str$25,@object
	.size		$str$25,(__unnamed_1 - $str$25)
$str$25:
        /*008d*/ 	.byte	0x28, 0x28, 0x75, 0x69, 0x6e, 0x74, 0x33, 0x32, 0x5f, 0x74, 0x28, 0x74, 0x68, 0x72, 0x65, 0x61
        /*009d*/ 	.byte	0x64, 0x49, 0x64, 0x78, 0x2e, 0x78, 0x29, 0x20, 0x2f, 0x20, 0x33, 0x32, 0x29, 0x20, 0x25, 0x20
        /*00ad*/ 	.byte	0x34, 0x29, 0x20, 0x3d, 0x3d, 0x20, 0x28, 0x28, 0x28, 0x74, 0x6d, 0x65, 0x6d, 0x5f, 0x61, 0x64
        /*00bd*/ 	.byte	0x64, 0x72, 0x20, 0x3e, 0x3e, 0x20, 0x31, 0x36, 0x29, 0x20, 0x2f, 0x20, 0x33, 0x32, 0x29, 0x20
        /*00cd*/ 	.byte	0x25, 0x20, 0x34, 0x29, 0x00
	.type		__unnamed_1,@object
	.size		__unnamed_1,(__unnamed_2 - __unnamed_1)
__unnamed_1:
        /*00d2*/ 	.byte	0x61, 0x75, 0x74, 0x6f, 0x20, 0x63, 0x75, 0x74, 0x65, 0x3a, 0x3a, 0x61, 0x73, 0x5f, 0x70, 0x6f
        /* <DEDUP_REMOVED lines=24> */
        /*0262*/ 	.byte	0x00
	.type		__unnamed_2,@object
	.size		__unnamed_2,(.L_2 - __unnamed_2)
__unnamed_2:
        /* <DEDUP_REMOVED lines=41> */
.L_2:


//--------------------- .nv.shared._ZN7cutlass13device_kernelINS_4gemm6kernel13GemmUniversalIN4cute5tupleIJiiiiEEENS1_10collective13CollectiveMmaINS1_35MainloopSm100TmaUmmaWarpSpecializedILi72ELi2ELi4ENS5_IJNS4_1CILi2EEENSA_ILi1EEESC_EEEEENS5_IJNSA_ILi128EEENSA_ILi64EEENSA_ILi32EEEEEEaNS5_IJlSC_lEEEaSJ_NS4_8TiledMMAINS4_8MMA_AtomIJNS4_21SM100_MMA_S8_2x1SM_SSIaaiLi128ELi64ELNS4_4UMMA5MajorE0ELSO_0ELNSN_8SaturateE0EEEEEENS4_6LayoutINS5_IJSC_SC_SC_EEENS5_IJNSA_ILi0EEESU_SU_EEEEENS5_IJNS4_10UnderscoreESX_SX_EEEEENS4_18SM100_TMA_2SM_LOADENS4_14ComposedLayoutINS4_7SwizzleILi1ELi4ELi3EEENS4_18smem_ptr_flag_bitsILi8EEENSS_INS5_IJNSA_ILi8EEESH_EEENS5_IJSH_SC_EEEEEEEvNS4_8identityES10_S1A_vS1B_EENS_8epilogue10collective18CollectiveEpilogueINS1D_23Sm100TmaWarpSpecializedILi1ELi1ELi32ELb0ELb0EEEJNS5_IJSG_SG_SH_EEENS5_IJNSS_ISG_SC_EES1J_EEEaSJ_aSJ_NS1D_6fusion15FusionCallbacksIS1H_NS1L_17LinearCombinationIaiaiLNS_15FloatRoundStyleE2EEES1I_S1K_JEEENS4_5SM1004TMEM4LOAD26SM100_TMEM_LOAD_32dp32b32xENS4_13SM90_TMA_LOADENS11_INS12_ILi2ELi4ELi3EEES15_NSS_INS5_IJS16_SG_EEENS5_IJSG_SC_EEEEEEENS4_39AutoVectorizingCopyWithAssumedAlignmentILi128EEENS4_14SM90_TMA_STOREES20_S22_S22_EEEvvEEEEvNT_6ParamsE --------------------------
	.section	.nv.shared._ZN7cutlass13device_kernelINS_4gemm6kernel13GemmUniversalIN4cute5tupleIJiiiiEEENS1_10collective13CollectiveMmaINS1_35MainloopSm100TmaUmmaWarpSpecializedILi72ELi2ELi4ENS5_IJNS4_1CILi2EEENSA_ILi1EEESC_EEEEENS5_IJNSA_ILi128EEENSA_ILi64EEENSA_ILi32EEEEEEaNS5_IJlSC_lEEEaSJ_NS4_8TiledMMAINS4_8MMA_AtomIJNS4_21SM100_MMA_S8_2x1SM_SSIaaiLi128ELi64ELNS4_4UMMA5MajorE0ELSO_0ELNSN_8SaturateE0EEEEEENS4_6LayoutINS5_IJSC_SC_SC_EEENS5_IJNSA_ILi0EEESU_SU_EEEEENS5_IJNS4_10UnderscoreESX_SX_EEEEENS4_18SM100_TMA_2SM_LOADENS4_14ComposedLayoutINS4_7SwizzleILi1ELi4ELi3EEENS4_18smem_ptr_flag_bitsILi8EEENSS_INS5_IJNSA_ILi8EEESH_EEENS5_IJSH_SC_EEEEEEEvNS4_8identityES10_S1A_vS1B_EENS_8epilogue10collective18CollectiveEpilogueINS1D_23Sm100TmaWarpSpecializedILi1ELi1ELi32ELb0ELb0EEEJNS5_IJSG_SG_SH_EEENS5_IJNSS_ISG_SC_EES1J_EEEaSJ_aSJ_NS1D_6fusion15FusionCallbacksIS1H_NS1L_17LinearCombinationIaiaiLNS_15FloatRoundStyleE2EEES1I_S1K_JEEENS4_5SM1004TMEM4LOAD26SM100_TMEM_LOAD_32dp32b32xENS4_13SM90_TMA_LOADENS11_INS12_ILi2ELi4ELi3EEES15_NSS_INS5_IJS16_SG_EEENS5_IJSG_SC_EEEEEEENS4_39AutoVectorizingCopyWithAssumedAlignmentILi128EEENS4_14SM90_TMA_STOREES20_S22_S22_EEEvvEEEEvNT_6ParamsE,"aw",@nobits
	.sectionflags	@""
	.align	16
	.zero		1024


//--------------------- .nv.shared.reserved.0     --------------------------
	.section	.nv.shared.reserved.0,"aw",@nobits
	.weak		__nv_reservedSMEM_offset_0_alias
	.size		__nv_reservedSMEM_offset_0_alias, 0, 64
	.other		__nv_reservedSMEM_offset_0_alias,@"STO_CUDA_RESERVED_SHARED STV_DEFAULT"
__nv_reservedSMEM_offset_0_alias:
	.zero		0
.nv.shared.reserved.0:
	.zero		64
	.weak		__nv_reservedSMEM_tcgen05_partition
	.type		__nv_reservedSMEM_tcgen05_partition,@object
	.size		__nv_reservedSMEM_tcgen05_partition,(.L_0 - __nv_reservedSMEM_tcgen05_partition)
__nv_reservedSMEM_tcgen05_partition:
	.zero		32
.L_0:


//--------------------- .nv.global                --------------------------
	.section	.nv.global,"aw",@nobits
.nv.global:
	.type		_ZN40_INTERNAL_c1bbca26_4_k_cu_c4f8bc3b_323114cute1_E,@object
	.size		_ZN40_INTERNAL_c1bbca26_4_k_cu_c4f8bc3b_323114cute1_E,(_ZN40_INTERNAL_c1bbca26_4_k_cu_c4f8bc3b_323114cuda3std3__45__cpo6cbeginE - _ZN40_INTERNAL_c1bbca26_4_k_cu_c4f8bc3b_323114cute1_E)
_ZN40_INTERNAL_c1bbca26_4_k_cu_c4f8bc3b_323114cute1_E:
	.zero		1
	.type		_ZN40_INTERNAL_c1bbca26_4_k_cu_c4f8bc3b_323114cuda3std3__45__cpo6cbeginE,@object
	.size		_ZN40_INTERNAL_c1bbca26_4_k_cu_c4f8bc3b_323114cuda3std3__45__cpo6cbeginE,(_ZN40_INTERNAL_c1bbca26_4_k_cu_c4f8bc3b_323114cuda3std3__48in_placeE - _ZN40_INTERNAL_c1bbca26_4_k_cu_c4f8bc3b_323114cuda3std3__45__cpo6cbeginE)
_ZN40_INTERNAL_c1bbca26_4_k_cu_c4f8bc3b_323114cuda3std3__45__cpo6cbeginE:
	.zero		1
	.type		_ZN40_INTERNAL_c1bbca26_4_k_cu_c4f8bc3b_323114cuda3std3__48in_placeE,@object
	.size		_ZN40_INTERNAL_c1bbca26_4_k_cu_c4f8bc3b_323114cuda3std3__48in_placeE,(_ZN40_INTERNAL_c1bbca26_4_k_cu_c4f8bc3b_323114cuda3std6ranges3__45__cpo9iter_moveE - _ZN40_INTERNAL_c1bbca26_4_k_cu_c4f8bc3b_323114cuda3std3__48in_placeE)
_ZN40_INTERNAL_c1bbca26_4_k_cu_c4f8bc3b_323114cuda3std3__48in_placeE:
	.zero		1
	.type		_ZN40_INTERNAL_c1bbca26_4_k_cu_c4f8bc3b_323114cuda3std6ranges3__45__cpo9iter_moveE,@object
	.size		_ZN40_INTERNAL_c1bbca26_4_k_cu_c4f8bc3b_323114cuda3std6ranges3__45__cpo9iter_moveE,(_ZN40_INTERNAL_c1bbca26_4_k_cu_c4f8bc3b_323114cuda3std3__45__cpo5beginE - _ZN40_INTERNAL_c1bbca26_4_k_cu_c4f8bc3b_323114cuda3std6ranges3__45__cpo9iter_moveE)
_ZN40_INTERNAL_c1bbca26_4_k_cu_c4f8bc3b_323114cuda3std6ranges3__45__cpo9iter_moveE:
	.zero		1
	.type		_ZN40_INTERNAL_c1bbca26_4_k_cu_c4f8bc3b_323114cuda3std3__45__cpo5beginE,@object
	.size		_ZN40_INTERNAL_c1bbca26_4_k_cu_c4f8bc3b_323114cuda3std3__45__cpo5beginE,(_ZN40_INTERNAL_c1bbca26_4_k_cu_c4f8bc3b_323114cuda3std3__442_GLOBAL__N__c1bbca26_4_k_cu_c4f8bc3b_323116ignoreE - _ZN40_INTERNAL_c1bbca26_4_k_cu_c4f8bc3b_323114cuda3std3__45__cpo5beginE)
_ZN40_INTERNAL_c1bbca26_4_k_cu_c4f8bc3b_323114cuda3std3__45__cpo5beginE:
	.zero		1
	.type		_ZN40_INTERNAL_c1bbca26_4_k_cu_c4f8bc3b_323114cuda3std3__442_GLOBAL__N__c1bbca26_4_k_cu_c4f8bc3b_323116ignoreE,@object
	.size		_ZN40_INTERNAL_c1bbca26_4_k_cu_c4f8bc3b_323114cuda3std3__442_GLOBAL__N__c1bbca26_4_k_cu_c4f8bc3b_323116ignoreE,(_ZN40_INTERNAL_c1bbca26_4_k_cu_c4f8bc3b_323114cute7productE - _ZN40_INTERNAL_c1bbca26_4_k_cu_c4f8bc3b_323114cuda3std3__442_GLOBAL__N__c1bbca26_4_k_cu_c4f8bc3b_323116ignoreE)
_ZN40_INTERNAL_c1bbca26_4_k_cu_c4f8bc3b_323114cuda3std3__442_GLOBAL__N__c1bbca26_4_k_cu_c4f8bc3b_323116ignoreE:
	.zero		1
	.type		_ZN40_INTERNAL_c1bbca26_4_k_cu_c4f8bc3b_323114cute7productE,@object
	.size		_ZN40_INTERNAL_c1bbca26_4_k_cu_c4f8bc3b_323114cute7productE,(_ZN40_INTERNAL_c1bbca26_4_k_cu_c4f8bc3b_323114cuda3std3__45__cpo3endE - _ZN40_INTERNAL_c1bbca26_4_k_cu_c4f8bc3b_323114cute7productE)
_ZN40_INTERNAL_c1bbca26_4_k_cu_c4f8bc3b_323114cute7productE:
	.zero		1
	.type		_ZN40_INTERNAL_c1bbca26_4_k_cu_c4f8bc3b_323114cuda3std3__45__cpo3endE,@object
	.size		_ZN40_INTERNAL_c1bbca26_4_k_cu_c4f8bc3b_323114cuda3std3__45__cpo3endE,(_ZN40_INTERNAL_c1bbca26_4_k_cu_c4f8bc3b_323114cuda3std3__419piecewise_constructE - _ZN40_INTERNAL_c1bbca26_4_k_cu_c4f8bc3b_323114cuda3std3__45__cpo3endE)
_ZN40_INTERNAL_c1bbca26_4_k_cu_c4f8bc3b_323114cuda3std3__45__cpo3endE:
	.zero		1
	.type		_ZN40_INTERNAL_c1bbca26_4_k_cu_c4f8bc3b_323114cuda3std3__419piecewise_constructE,@object
	.size		_ZN40_INTERNAL_c1bbca26_4_k_cu_c4f8bc3b_323114cuda3std3__419piecewise_constructE,(_ZN40_INTERNAL_c1bbca26_4_k_cu_c4f8bc3b_323114cuda3std3__45__cpo4cendE - _ZN40_INTERNAL_c1bbca26_4_k_cu_c4f8bc3b_323114cuda3std3__419piecewise_constructE)
_ZN40_INTERNAL_c1bbca26_4_k_cu_c4f8bc3b_323114cuda3std3__419piecewise_constructE:
	.zero		1
	.type		_ZN40_INTERNAL_c1bbca26_4_k_cu_c4f8bc3b_323114cuda3std3__45__cpo4cendE,@object
	.size		_ZN40_INTERNAL_c1bbca26_4_k_cu_c4f8bc3b_323114cuda3std3__45__cpo4cendE,(_ZN40_INTERNAL_c1bbca26_4_k_cu_c4f8bc3b_323114cuda3std6ranges3__45__cpo4swapE - _ZN40_INTERNAL_c1bbca26_4_k_cu_c4f8bc3b_323114cuda3std3__45__cpo4cendE)
_ZN40_INTERNAL_c1bbca26_4_k_cu_c4f8bc3b_323114cuda3std3__45__cpo4cendE:
	.zero		1
	.type		_ZN40_INTERNAL_c1bbca26_4_k_cu_c4f8bc3b_323114cuda3std6ranges3__45__cpo4swapE,@object
	.size		_ZN40_INTERNAL_c1bbca26_4_k_cu_c4f8bc3b_323114cuda3std6ranges3__45__cpo4swapE,(.L_10 - _ZN40_INTERNAL_c1bbca26_4_k_cu_c4f8bc3b_323114cuda3std6ranges3__45__cpo4swapE)
_ZN40_INTERNAL_c1bbca26_4_k_cu_c4f8bc3b_323114cuda3std6ranges3__45__cpo4swapE:
	.zero		1
.L_10:


//--------------------- .nv.constant0._ZN7cutlass13device_kernelINS_4gemm6kernel13GemmUniversalIN4cute5tupleIJiiiiEEENS1_10collective13CollectiveMmaINS1_35MainloopSm100TmaUmmaWarpSpecializedILi72ELi2ELi4ENS5_IJNS4_1CILi2EEENSA_ILi1EEESC_EEEEENS5_IJNSA_ILi128EEENSA_ILi64EEENSA_ILi32EEEEEEaNS5_IJlSC_lEEEaSJ_NS4_8TiledMMAINS4_8MMA_AtomIJNS4_21SM100_MMA_S8_2x1SM_SSIaaiLi128ELi64ELNS4_4UMMA5MajorE0ELSO_0ELNSN_8SaturateE0EEEEEENS4_6LayoutINS5_IJSC_SC_SC_EEENS5_IJNSA_ILi0EEESU_SU_EEEEENS5_IJNS4_10UnderscoreESX_SX_EEEEENS4_18SM100_TMA_2SM_LOADENS4_14ComposedLayoutINS4_7SwizzleILi1ELi4ELi3EEENS4_18smem_ptr_flag_bitsILi8EEENSS_INS5_IJNSA_ILi8EEESH_EEENS5_IJSH_SC_EEEEEEEvNS4_8identityES10_S1A_vS1B_EENS_8epilogue10collective18CollectiveEpilogueINS1D_23Sm100TmaWarpSpecializedILi1ELi1ELi32ELb0ELb0EEEJNS5_IJSG_SG_SH_EEENS5_IJNSS_ISG_SC_EES1J_EEEaSJ_aSJ_NS1D_6fusion15FusionCallbacksIS1H_NS1L_17LinearCombinationIaiaiLNS_15FloatRoundStyleE2EEES1I_S1K_JEEENS4_5SM1004TMEM4LOAD26SM100_TMEM_LOAD_32dp32b32xENS4_13SM90_TMA_LOADENS11_INS12_ILi2ELi4ELi3EEES15_NSS_INS5_IJS16_SG_EEENS5_IJSG_SC_EEEEEEENS4_39AutoVectorizingCopyWithAssumedAlignmentILi128EEENS4_14SM90_TMA_STOREES20_S22_S22_EEEvvEEEEvNT_6ParamsE --------------------------
	.section	.nv.constant0._ZN7cutlass13device_kernelINS_4gemm6kernel13GemmUniversalIN4cute5tupleIJiiiiEEENS1_10collective13CollectiveMmaINS1_35MainloopSm100TmaUmmaWarpSpecializedILi72ELi2ELi4ENS5_IJNS4_1CILi2EEENSA_ILi1EEESC_EEEEENS5_IJNSA_ILi128EEENSA_ILi64EEENSA_ILi32EEEEEEaNS5_IJlSC_lEEEaSJ_NS4_8TiledMMAINS4_8MMA_AtomIJNS4_21SM100_MMA_S8_2x1SM_SSIaaiLi128ELi64ELNS4_4UMMA5MajorE0ELSO_0ELNSN_8SaturateE0EEEEEENS4_6LayoutINS5_IJSC_SC_SC_EEENS5_IJNSA_ILi0EEESU_SU_EEEEENS5_IJNS4_10UnderscoreESX_SX_EEEEENS4_18SM100_TMA_2SM_LOADENS4_14ComposedLayoutINS4_7SwizzleILi1ELi4ELi3EEENS4_18smem_ptr_flag_bitsILi8EEENSS_INS5_IJNSA_ILi8EEESH_EEENS5_IJSH_SC_EEEEEEEvNS4_8identityES10_S1A_vS1B_EENS_8epilogue10collective18CollectiveEpilogueINS1D_23Sm100TmaWarpSpecializedILi1ELi1ELi32ELb0ELb0EEEJNS5_IJSG_SG_SH_EEENS5_IJNSS_ISG_SC_EES1J_EEEaSJ_aSJ_NS1D_6fusion15FusionCallbacksIS1H_NS1L_17LinearCombinationIaiaiLNS_15FloatRoundStyleE2EEES1I_S1K_JEEENS4_5SM1004TMEM4LOAD26SM100_TMEM_LOAD_32dp32b32xENS4_13SM90_TMA_LOADENS11_INS12_ILi2ELi4ELi3EEES15_NSS_INS5_IJS16_SG_EEENS5_IJSG_SC_EEEEEEENS4_39AutoVectorizingCopyWithAssumedAlignmentILi128EEENS4_14SM90_TMA_STOREES20_S22_S22_EEEvvEEEEvNT_6ParamsE,"a",@progbits
	.sectionflags	@""
	.align	4
.nv.constant0._ZN7cutlass13device_kernelINS_4gemm6kernel13GemmUniversalIN4cute5tupleIJiiiiEEENS1_10collective13CollectiveMmaINS1_35MainloopSm100TmaUmmaWarpSpecializedILi72ELi2ELi4ENS5_IJNS4_1CILi2EEENSA_ILi1EEESC_EEEEENS5_IJNSA_ILi128EEENSA_ILi64EEENSA_ILi32EEEEEEaNS5_IJlSC_lEEEaSJ_NS4_8TiledMMAINS4_8MMA_AtomIJNS4_21SM100_MMA_S8_2x1SM_SSIaaiLi128ELi64ELNS4_4UMMA5MajorE0ELSO_0ELNSN_8SaturateE0EEEEEENS4_6LayoutINS5_IJSC_SC_SC_EEENS5_IJNSA_ILi0EEESU_SU_EEEEENS5_IJNS4_10UnderscoreESX_SX_EEEEENS4_18SM100_TMA_2SM_LOADENS4_14ComposedLayoutINS4_7SwizzleILi1ELi4ELi3EEENS4_18smem_ptr_flag_bitsILi8EEENSS_INS5_IJNSA_ILi8EEESH_EEENS5_IJSH_SC_EEEEEEEvNS4_8identityES10_S1A_vS1B_EENS_8epilogue10collective18CollectiveEpilogueINS1D_23Sm100TmaWarpSpecializedILi1ELi1ELi32ELb0ELb0EEEJNS5_IJSG_SG_SH_EEENS5_IJNSS_ISG_SC_EES1J_EEEaSJ_aSJ_NS1D_6fusion15FusionCallbacksIS1H_NS1L_17LinearCombinationIaiaiLNS_15FloatRoundStyleE2EEES1I_S1K_JEEENS4_5SM1004TMEM4LOAD26SM100_TMEM_LOAD_32dp32b32xENS4_13SM90_TMA_LOADENS11_INS12_ILi2ELi4ELi3EEES15_NSS_INS5_IJS16_SG_EEENS5_IJSG_SC_EEEEEEENS4_39AutoVectorizingCopyWithAssumedAlignmentILi128EEENS4_14SM90_TMA_STOREES20_S22_S22_EEEvvEEEEvNT_6ParamsE:
	.zero		2944


//--------------------- SYMBOLS --------------------------

	.type		.nv.reservedSmem.offset0,@object
	.size		.nv.reservedSmem.offset0,0x4
	.type		.nv.reservedSmem.cap,@object
	.size		.nv.reservedSmem.cap,0x4
	.type		__assertfail,@function
